//
// Generated by NVIDIA NVVM Compiler
//
// Compiler Build ID: CL-36424714
// Cuda compilation tools, release 13.0, V13.0.88
// Based on NVVM 20.0.0
//

.version 9.0
.target sm_100
.address_size 64

	// .globl	_Z9inibufferPfS_i

.visible .entry _Z9inibufferPfS_i(
	.param .u64 .ptr .align 1 _Z9inibufferPfS_i_param_0,
	.param .u64 .ptr .align 1 _Z9inibufferPfS_i_param_1,
	.param .u32 _Z9inibufferPfS_i_param_2
)
{
	.reg .pred 	%p<2>;
	.reg .b32 	%r<7>;
	.reg .b32 	%f<3>;
	.reg .b64 	%rd<8>;

	ld.param.u64 	%rd1, [_Z9inibufferPfS_i_param_0];
	ld.param.u64 	%rd2, [_Z9inibufferPfS_i_param_1];
	ld.param.u32 	%r2, [_Z9inibufferPfS_i_param_2];
	mov.u32 	%r3, %ntid.x;
	mov.u32 	%r4, %ctaid.x;
	mov.u32 	%r5, %tid.x;
	mad.lo.s32 	%r1, %r3, %r4, %r5;
	setp.ge.s32 	%p1, %r1, %r2;
	@%p1 bra 	$L__BB0_2;
	cvta.to.global.u64 	%rd3, %rd1;
	cvta.to.global.u64 	%rd4, %rd2;
	cvt.rn.f32.s32 	%f1, %r2;
	rcp.rn.f32 	%f2, %f1;
	mul.wide.s32 	%rd5, %r1, 4;
	add.s64 	%rd6, %rd3, %rd5;
	st.global.f32 	[%rd6], %f2;
	add.s64 	%rd7, %rd4, %rd5;
	mov.b32 	%r6, 0;
	st.global.u32 	[%rd7], %r6;
$L__BB0_2:
	ret;

}
	// .globl	_Z6inicsrPiS_PfS_ii
.visible .entry _Z6inicsrPiS_PfS_ii(
	.param .u64 .ptr .align 1 _Z6inicsrPiS_PfS_ii_param_0,
	.param .u64 .ptr .align 1 _Z6inicsrPiS_PfS_ii_param_1,
	.param .u64 .ptr .align 1 _Z6inicsrPiS_PfS_ii_param_2,
	.param .u64 .ptr .align 1 _Z6inicsrPiS_PfS_ii_param_3,
	.param .u32 _Z6inicsrPiS_PfS_ii_param_4,
	.param .u32 _Z6inicsrPiS_PfS_ii_param_5
)
{
	.reg .pred 	%p<8>;
	.reg .b32 	%r<41>;
	.reg .b32 	%f<11>;
	.reg .b64 	%rd<29>;

	ld.param.u64 	%rd7, [_Z6inicsrPiS_PfS_ii_param_0];
	ld.param.u64 	%rd8, [_Z6inicsrPiS_PfS_ii_param_1];
	ld.param.u64 	%rd9, [_Z6inicsrPiS_PfS_ii_param_2];
	ld.param.u64 	%rd10, [_Z6inicsrPiS_PfS_ii_param_3];
	ld.param.u32 	%r17, [_Z6inicsrPiS_PfS_ii_param_4];
	ld.param.u32 	%r35, [_Z6inicsrPiS_PfS_ii_param_5];
	cvta.to.global.u64 	%rd1, %rd9;
	cvta.to.global.u64 	%rd2, %rd10;
	cvta.to.global.u64 	%rd3, %rd8;
	mov.u32 	%r19, %ntid.x;
	mov.u32 	%r20, %ctaid.x;
	mov.u32 	%r21, %tid.x;
	mad.lo.s32 	%r1, %r19, %r20, %r21;
	setp.ge.s32 	%p1, %r1, %r17;
	@%p1 bra 	$L__BB1_10;
	cvta.to.global.u64 	%rd11, %rd7;
	mul.wide.s32 	%rd12, %r1, 4;
	add.s64 	%rd4, %rd11, %rd12;
	ld.global.u32 	%r2, [%rd4];
	add.s32 	%r22, %r1, 1;
	setp.ge.s32 	%p2, %r22, %r17;
	@%p2 bra 	$L__BB1_3;
	ld.global.u32 	%r35, [%rd4+4];
$L__BB1_3:
	setp.ge.s32 	%p3, %r2, %r35;
	@%p3 bra 	$L__BB1_10;
	sub.s32 	%r23, %r35, %r2;
	and.b32  	%r5, %r23, 3;
	setp.eq.s32 	%p4, %r5, 0;
	mov.u32 	%r38, %r2;
	@%p4 bra 	$L__BB1_7;
	neg.s32 	%r36, %r5;
	mov.u32 	%r38, %r2;
$L__BB1_6:
	.pragma "nounroll";
	mul.wide.s32 	%rd13, %r38, 4;
	add.s64 	%rd14, %rd1, %rd13;
	add.s64 	%rd15, %rd3, %rd13;
	ld.global.u32 	%r24, [%rd15];
	mul.wide.s32 	%rd16, %r24, 4;
	add.s64 	%rd17, %rd2, %rd16;
	ld.global.u32 	%r25, [%rd17];
	cvt.rn.f32.s32 	%f1, %r25;
	rcp.rn.f32 	%f2, %f1;
	st.global.f32 	[%rd14], %f2;
	add.s32 	%r38, %r38, 1;
	add.s32 	%r36, %r36, 1;
	setp.ne.s32 	%p5, %r36, 0;
	@%p5 bra 	$L__BB1_6;
$L__BB1_7:
	sub.s32 	%r26, %r2, %r35;
	setp.gt.u32 	%p6, %r26, -4;
	@%p6 bra 	$L__BB1_10;
	sub.s32 	%r39, %r38, %r35;
	add.s64 	%rd5, %rd3, 8;
	add.s64 	%rd6, %rd1, 8;
$L__BB1_9:
	mul.wide.s32 	%rd18, %r38, 4;
	add.s64 	%rd19, %rd5, %rd18;
	add.s64 	%rd20, %rd6, %rd18;
	ld.global.u32 	%r27, [%rd19+-8];
	mul.wide.s32 	%rd21, %r27, 4;
	add.s64 	%rd22, %rd2, %rd21;
	ld.global.u32 	%r28, [%rd22];
	cvt.rn.f32.s32 	%f3, %r28;
	rcp.rn.f32 	%f4, %f3;
	st.global.f32 	[%rd20+-8], %f4;
	ld.global.u32 	%r29, [%rd19+-4];
	mul.wide.s32 	%rd23, %r29, 4;
	add.s64 	%rd24, %rd2, %rd23;
	ld.global.u32 	%r30, [%rd24];
	cvt.rn.f32.s32 	%f5, %r30;
	rcp.rn.f32 	%f6, %f5;
	st.global.f32 	[%rd20+-4], %f6;
	ld.global.u32 	%r31, [%rd19];
	mul.wide.s32 	%rd25, %r31, 4;
	add.s64 	%rd26, %rd2, %rd25;
	ld.global.u32 	%r32, [%rd26];
	cvt.rn.f32.s32 	%f7, %r32;
	rcp.rn.f32 	%f8, %f7;
	st.global.f32 	[%rd20], %f8;
	ld.global.u32 	%r33, [%rd19+4];
	mul.wide.s32 	%rd27, %r33, 4;
	add.s64 	%rd28, %rd2, %rd27;
	ld.global.u32 	%r34, [%rd28];
	cvt.rn.f32.s32 	%f9, %r34;
	rcp.rn.f32 	%f10, %f9;
	st.global.f32 	[%rd20+4], %f10;
	add.s32 	%r38, %r38, 4;
	add.s32 	%r39, %r39, 4;
	setp.ne.s32 	%p7, %r39, 0;
	@%p7 bra 	$L__BB1_9;
$L__BB1_10:
	ret;

}
	// .globl	_Z22spmv_csr_scalar_kerneliPiS_PfS0_S0_
.visible .entry _Z22spmv_csr_scalar_kerneliPiS_PfS0_S0_(
	.param .u32 _Z22spmv_csr_scalar_kerneliPiS_PfS0_S0__param_0,
	.param .u64 .ptr .align 1 _Z22spmv_csr_scalar_kerneliPiS_PfS0_S0__param_1,
	.param .u64 .ptr .align 1 _Z22spmv_csr_scalar_kerneliPiS_PfS0_S0__param_2,
	.param .u64 .ptr .align 1 _Z22spmv_csr_scalar_kerneliPiS_PfS0_S0__param_3,
	.param .u64 .ptr .align 1 _Z22spmv_csr_scalar_kerneliPiS_PfS0_S0__param_4,
	.param .u64 .ptr .align 1 _Z22spmv_csr_scalar_kerneliPiS_PfS0_S0__param_5
)
{
	.reg .pred 	%p<11>;
	.reg .b32 	%r<65>;
	.reg .b32 	%f<114>;
	.reg .b64 	%rd<87>;

	ld.param.u32 	%r23, [_Z22spmv_csr_scalar_kerneliPiS_PfS0_S0__param_0];
	ld.param.u64 	%rd6, [_Z22spmv_csr_scalar_kerneliPiS_PfS0_S0__param_1];
	ld.param.u64 	%rd8, [_Z22spmv_csr_scalar_kerneliPiS_PfS0_S0__param_2];
	ld.param.u64 	%rd9, [_Z22spmv_csr_scalar_kerneliPiS_PfS0_S0__param_3];
	ld.param.u64 	%rd10, [_Z22spmv_csr_scalar_kerneliPiS_PfS0_S0__param_4];
	ld.param.u64 	%rd7, [_Z22spmv_csr_scalar_kerneliPiS_PfS0_S0__param_5];
	cvta.to.global.u64 	%rd1, %rd10;
	cvta.to.global.u64 	%rd2, %rd8;
	cvta.to.global.u64 	%rd3, %rd9;
	mov.u32 	%r24, %ntid.x;
	mov.u32 	%r25, %ctaid.x;
	mov.u32 	%r26, %tid.x;
	mad.lo.s32 	%r1, %r24, %r25, %r26;
	setp.ge.s32 	%p1, %r1, %r23;
	@%p1 bra 	$L__BB2_15;
	cvta.to.global.u64 	%rd11, %rd6;
	mul.wide.s32 	%rd12, %r1, 4;
	add.s64 	%rd13, %rd11, %rd12;
	ld.global.u32 	%r60, [%rd13];
	ld.global.u32 	%r3, [%rd13+4];
	setp.ge.s32 	%p2, %r60, %r3;
	mov.f32 	%f113, 0f00000000;
	@%p2 bra 	$L__BB2_14;
	sub.s32 	%r4, %r3, %r60;
	and.b32  	%r5, %r4, 15;
	sub.s32 	%r27, %r60, %r3;
	setp.gt.u32 	%p3, %r27, -16;
	mov.f32 	%f113, 0f00000000;
	@%p3 bra 	$L__BB2_5;
	and.b32  	%r28, %r4, -16;
	neg.s32 	%r58, %r28;
	add.s64 	%rd4, %rd3, 32;
	add.s64 	%rd5, %rd2, 32;
	mov.f32 	%f113, 0f00000000;
$L__BB2_4:
	.pragma "nounroll";
	mul.wide.s32 	%rd14, %r60, 4;
	add.s64 	%rd15, %rd4, %rd14;
	add.s64 	%rd16, %rd5, %rd14;
	ld.global.f32 	%f18, [%rd15+-32];
	ld.global.u32 	%r29, [%rd16+-32];
	mul.wide.s32 	%rd17, %r29, 4;
	add.s64 	%rd18, %rd1, %rd17;
	ld.global.f32 	%f19, [%rd18];
	fma.rn.f32 	%f20, %f18, %f19, %f113;
	ld.global.f32 	%f21, [%rd15+-28];
	ld.global.u32 	%r30, [%rd16+-28];
	mul.wide.s32 	%rd19, %r30, 4;
	add.s64 	%rd20, %rd1, %rd19;
	ld.global.f32 	%f22, [%rd20];
	fma.rn.f32 	%f23, %f21, %f22, %f20;
	ld.global.f32 	%f24, [%rd15+-24];
	ld.global.u32 	%r31, [%rd16+-24];
	mul.wide.s32 	%rd21, %r31, 4;
	add.s64 	%rd22, %rd1, %rd21;
	ld.global.f32 	%f25, [%rd22];
	fma.rn.f32 	%f26, %f24, %f25, %f23;
	ld.global.f32 	%f27, [%rd15+-20];
	ld.global.u32 	%r32, [%rd16+-20];
	mul.wide.s32 	%rd23, %r32, 4;
	add.s64 	%rd24, %rd1, %rd23;
	ld.global.f32 	%f28, [%rd24];
	fma.rn.f32 	%f29, %f27, %f28, %f26;
	ld.global.f32 	%f30, [%rd15+-16];
	ld.global.u32 	%r33, [%rd16+-16];
	mul.wide.s32 	%rd25, %r33, 4;
	add.s64 	%rd26, %rd1, %rd25;
	ld.global.f32 	%f31, [%rd26];
	fma.rn.f32 	%f32, %f30, %f31, %f29;
	ld.global.f32 	%f33, [%rd15+-12];
	ld.global.u32 	%r34, [%rd16+-12];
	mul.wide.s32 	%rd27, %r34, 4;
	add.s64 	%rd28, %rd1, %rd27;
	ld.global.f32 	%f34, [%rd28];
	fma.rn.f32 	%f35, %f33, %f34, %f32;
	ld.global.f32 	%f36, [%rd15+-8];
	ld.global.u32 	%r35, [%rd16+-8];
	mul.wide.s32 	%rd29, %r35, 4;
	add.s64 	%rd30, %rd1, %rd29;
	ld.global.f32 	%f37, [%rd30];
	fma.rn.f32 	%f38, %f36, %f37, %f35;
	ld.global.f32 	%f39, [%rd15+-4];
	ld.global.u32 	%r36, [%rd16+-4];
	mul.wide.s32 	%rd31, %r36, 4;
	add.s64 	%rd32, %rd1, %rd31;
	ld.global.f32 	%f40, [%rd32];
	fma.rn.f32 	%f41, %f39, %f40, %f38;
	ld.global.f32 	%f42, [%rd15];
	ld.global.u32 	%r37, [%rd16];
	mul.wide.s32 	%rd33, %r37, 4;
	add.s64 	%rd34, %rd1, %rd33;
	ld.global.f32 	%f43, [%rd34];
	fma.rn.f32 	%f44, %f42, %f43, %f41;
	ld.global.f32 	%f45, [%rd15+4];
	ld.global.u32 	%r38, [%rd16+4];
	mul.wide.s32 	%rd35, %r38, 4;
	add.s64 	%rd36, %rd1, %rd35;
	ld.global.f32 	%f46, [%rd36];
	fma.rn.f32 	%f47, %f45, %f46, %f44;
	ld.global.f32 	%f48, [%rd15+8];
	ld.global.u32 	%r39, [%rd16+8];
	mul.wide.s32 	%rd37, %r39, 4;
	add.s64 	%rd38, %rd1, %rd37;
	ld.global.f32 	%f49, [%rd38];
	fma.rn.f32 	%f50, %f48, %f49, %f47;
	ld.global.f32 	%f51, [%rd15+12];
	ld.global.u32 	%r40, [%rd16+12];
	mul.wide.s32 	%rd39, %r40, 4;
	add.s64 	%rd40, %rd1, %rd39;
	ld.global.f32 	%f52, [%rd40];
	fma.rn.f32 	%f53, %f51, %f52, %f50;
	ld.global.f32 	%f54, [%rd15+16];
	ld.global.u32 	%r41, [%rd16+16];
	mul.wide.s32 	%rd41, %r41, 4;
	add.s64 	%rd42, %rd1, %rd41;
	ld.global.f32 	%f55, [%rd42];
	fma.rn.f32 	%f56, %f54, %f55, %f53;
	ld.global.f32 	%f57, [%rd15+20];
	ld.global.u32 	%r42, [%rd16+20];
	mul.wide.s32 	%rd43, %r42, 4;
	add.s64 	%rd44, %rd1, %rd43;
	ld.global.f32 	%f58, [%rd44];
	fma.rn.f32 	%f59, %f57, %f58, %f56;
	ld.global.f32 	%f60, [%rd15+24];
	ld.global.u32 	%r43, [%rd16+24];
	mul.wide.s32 	%rd45, %r43, 4;
	add.s64 	%rd46, %rd1, %rd45;
	ld.global.f32 	%f61, [%rd46];
	fma.rn.f32 	%f62, %f60, %f61, %f59;
	ld.global.f32 	%f63, [%rd15+28];
	ld.global.u32 	%r44, [%rd16+28];
	mul.wide.s32 	%rd47, %r44, 4;
	add.s64 	%rd48, %rd1, %rd47;
	ld.global.f32 	%f64, [%rd48];
	fma.rn.f32 	%f113, %f63, %f64, %f62;
	add.s32 	%r60, %r60, 16;
	add.s32 	%r58, %r58, 16;
	setp.ne.s32 	%p4, %r58, 0;
	@%p4 bra 	$L__BB2_4;
$L__BB2_5:
	setp.eq.s32 	%p5, %r5, 0;
	@%p5 bra 	$L__BB2_14;
	and.b32  	%r12, %r4, 7;
	setp.lt.u32 	%p6, %r5, 8;
	@%p6 bra 	$L__BB2_8;
	mul.wide.s32 	%rd49, %r60, 4;
	add.s64 	%rd50, %rd3, %rd49;
	ld.global.f32 	%f66, [%rd50];
	add.s64 	%rd51, %rd2, %rd49;
	ld.global.u32 	%r45, [%rd51];
	mul.wide.s32 	%rd52, %r45, 4;
	add.s64 	%rd53, %rd1, %rd52;
	ld.global.f32 	%f67, [%rd53];
	fma.rn.f32 	%f68, %f66, %f67, %f113;
	ld.global.f32 	%f69, [%rd50+4];
	ld.global.u32 	%r46, [%rd51+4];
	mul.wide.s32 	%rd54, %r46, 4;
	add.s64 	%rd55, %rd1, %rd54;
	ld.global.f32 	%f70, [%rd55];
	fma.rn.f32 	%f71, %f69, %f70, %f68;
	ld.global.f32 	%f72, [%rd50+8];
	ld.global.u32 	%r47, [%rd51+8];
	mul.wide.s32 	%rd56, %r47, 4;
	add.s64 	%rd57, %rd1, %rd56;
	ld.global.f32 	%f73, [%rd57];
	fma.rn.f32 	%f74, %f72, %f73, %f71;
	ld.global.f32 	%f75, [%rd50+12];
	ld.global.u32 	%r48, [%rd51+12];
	mul.wide.s32 	%rd58, %r48, 4;
	add.s64 	%rd59, %rd1, %rd58;
	ld.global.f32 	%f76, [%rd59];
	fma.rn.f32 	%f77, %f75, %f76, %f74;
	ld.global.f32 	%f78, [%rd50+16];
	ld.global.u32 	%r49, [%rd51+16];
	mul.wide.s32 	%rd60, %r49, 4;
	add.s64 	%rd61, %rd1, %rd60;
	ld.global.f32 	%f79, [%rd61];
	fma.rn.f32 	%f80, %f78, %f79, %f77;
	ld.global.f32 	%f81, [%rd50+20];
	ld.global.u32 	%r50, [%rd51+20];
	mul.wide.s32 	%rd62, %r50, 4;
	add.s64 	%rd63, %rd1, %rd62;
	ld.global.f32 	%f82, [%rd63];
	fma.rn.f32 	%f83, %f81, %f82, %f80;
	ld.global.f32 	%f84, [%rd50+24];
	ld.global.u32 	%r51, [%rd51+24];
	mul.wide.s32 	%rd64, %r51, 4;
	add.s64 	%rd65, %rd1, %rd64;
	ld.global.f32 	%f85, [%rd65];
	fma.rn.f32 	%f86, %f84, %f85, %f83;
	ld.global.f32 	%f87, [%rd50+28];
	ld.global.u32 	%r52, [%rd51+28];
	mul.wide.s32 	%rd66, %r52, 4;
	add.s64 	%rd67, %rd1, %rd66;
	ld.global.f32 	%f88, [%rd67];
	fma.rn.f32 	%f113, %f87, %f88, %f86;
	add.s32 	%r60, %r60, 8;
$L__BB2_8:
	setp.eq.s32 	%p7, %r12, 0;
	@%p7 bra 	$L__BB2_14;
	and.b32  	%r15, %r4, 3;
	setp.lt.u32 	%p8, %r12, 4;
	@%p8 bra 	$L__BB2_11;
	mul.wide.s32 	%rd68, %r60, 4;
	add.s64 	%rd69, %rd3, %rd68;
	ld.global.f32 	%f90, [%rd69];
	add.s64 	%rd70, %rd2, %rd68;
	ld.global.u32 	%r53, [%rd70];
	mul.wide.s32 	%rd71, %r53, 4;
	add.s64 	%rd72, %rd1, %rd71;
	ld.global.f32 	%f91, [%rd72];
	fma.rn.f32 	%f92, %f90, %f91, %f113;
	ld.global.f32 	%f93, [%rd69+4];
	ld.global.u32 	%r54, [%rd70+4];
	mul.wide.s32 	%rd73, %r54, 4;
	add.s64 	%rd74, %rd1, %rd73;
	ld.global.f32 	%f94, [%rd74];
	fma.rn.f32 	%f95, %f93, %f94, %f92;
	ld.global.f32 	%f96, [%rd69+8];
	ld.global.u32 	%r55, [%rd70+8];
	mul.wide.s32 	%rd75, %r55, 4;
	add.s64 	%rd76, %rd1, %rd75;
	ld.global.f32 	%f97, [%rd76];
	fma.rn.f32 	%f98, %f96, %f97, %f95;
	ld.global.f32 	%f99, [%rd69+12];
	ld.global.u32 	%r56, [%rd70+12];
	mul.wide.s32 	%rd77, %r56, 4;
	add.s64 	%rd78, %rd1, %rd77;
	ld.global.f32 	%f100, [%rd78];
	fma.rn.f32 	%f113, %f99, %f100, %f98;
	add.s32 	%r60, %r60, 4;
$L__BB2_11:
	setp.eq.s32 	%p9, %r15, 0;
	@%p9 bra 	$L__BB2_14;
	neg.s32 	%r63, %r15;
$L__BB2_13:
	.pragma "nounroll";
	mul.wide.s32 	%rd79, %r60, 4;
	add.s64 	%rd80, %rd2, %rd79;
	add.s64 	%rd81, %rd3, %rd79;
	ld.global.f32 	%f101, [%rd81];
	ld.global.u32 	%r57, [%rd80];
	mul.wide.s32 	%rd82, %r57, 4;
	add.s64 	%rd83, %rd1, %rd82;
	ld.global.f32 	%f102, [%rd83];
	fma.rn.f32 	%f113, %f101, %f102, %f113;
	add.s32 	%r60, %r60, 1;
	add.s32 	%r63, %r63, 1;
	setp.ne.s32 	%p10, %r63, 0;
	@%p10 bra 	$L__BB2_13;
$L__BB2_14:
	cvta.to.global.u64 	%rd84, %rd7;
	add.s64 	%rd86, %rd84, %rd12;
	ld.global.f32 	%f103, [%rd86];
	add.f32 	%f104, %f113, %f103;
	st.global.f32 	[%rd86], %f104;
$L__BB2_15:
	ret;

}
	// .globl	_Z9pagerank2PfS_i
.visible .entry _Z9pagerank2PfS_i(
	.param .u64 .ptr .align 1 _Z9pagerank2PfS_i_param_0,
	.param .u64 .ptr .align 1 _Z9pagerank2PfS_i_param_1,
	.param .u32 _Z9pagerank2PfS_i_param_2
)
{
	.reg .pred 	%p<2>;
	.reg .b32 	%r<7>;
	.reg .b32 	%f<6>;
	.reg .b64 	%rd<8>;

	ld.param.u64 	%rd1, [_Z9pagerank2PfS_i_param_0];
	ld.param.u64 	%rd2, [_Z9pagerank2PfS_i_param_1];
	ld.param.u32 	%r2, [_Z9pagerank2PfS_i_param_2];
	mov.u32 	%r3, %ntid.x;
	mov.u32 	%r4, %ctaid.x;
	mov.u32 	%r5, %tid.x;
	mad.lo.s32 	%r1, %r3, %r4, %r5;
	setp.ge.s32 	%p1, %r1, %r2;
	@%p1 bra 	$L__BB3_2;
	cvta.to.global.u64 	%rd3, %rd2;
	cvta.to.global.u64 	%rd4, %rd1;
	cvt.rn.f32.s32 	%f1, %r2;
	mov.f32 	%f2, 0f3E19999A;
	div.rn.f32 	%f3, %f2, %f1;
	mul.wide.s32 	%rd5, %r1, 4;
	add.s64 	%rd6, %rd3, %rd5;
	ld.global.f32 	%f4, [%rd6];
	fma.rn.f32 	%f5, %f4, 0f3F59999A, %f3;
	add.s64 	%rd7, %rd4, %rd5;
	st.global.f32 	[%rd7], %f5;
	mov.b32 	%r6, 0;
	st.global.u32 	[%rd6], %r6;
$L__BB3_2:
	ret;

}


// ===== COMPILED SASS (sm_100) =====

	.target	sm_100

	.elftype	@"ET_EXEC"


//--------------------- .note.nv.tkinfo           --------------------------
	.section	.note.nv.tkinfo,"",@"SHT_NOTE"
	.sectionflags	@"SHF_NOTE_NV_TKINFO"
	.tkinfo
        /*0018*/ 	.word	0x00000002
        /*0030*/ 	.string	""
        /*0030*/ 	.string	"ptxas"
        /*0030*/ 	.string	"Cuda compilation tools, release 13.0, V13.0.88"
        /*0030*/ 	.string	"Build cuda_13.0.r13.0/compiler.36424714_0"
        /*0030*/ 	.string	"-arch sm_100 -m 64 "



//--------------------- .note.nv.cuinfo           --------------------------
	.section	.note.nv.cuinfo,"",@"SHT_NOTE"
	.sectionflags	@"SHF_NOTE_NV_CUINFO"
        /*0018*/ 	.short	0x0002
        /*001a*/ 	.short	0x0064
        /*001c*/ 	.short	0x0082
	.zero		2


//--------------------- .nv.info                  --------------------------
	.section	.nv.info,"",@"SHT_CUDA_INFO"
	.align	4


	//----- nvinfo : EIATTR_REGCOUNT
	.align		4
        /*0000*/ 	.byte	0x04, 0x2f
        /*0002*/ 	.short	(.L_1 - .L_0)
	.align		4
.L_0:
        /*0004*/ 	.word	index@(_Z9inibufferPfS_i)
        /*0008*/ 	.word	0x0000000e


	//----- nvinfo : EIATTR_FRAME_SIZE
	.align		4
.L_1:
        /*000c*/ 	.byte	0x04, 0x11
        /*000e*/ 	.short	(.L_3 - .L_2)
	.align		4
.L_2:
        /*0010*/ 	.word	index@($__internal_2_$__cuda_sm20_rcp_rn_f32_slowpath)
        /*0014*/ 	.word	0x00000000


	//----- nvinfo : EIATTR_FRAME_SIZE
	.align		4
.L_3:
        /*0018*/ 	.byte	0x04, 0x11
        /*001a*/ 	.short	(.L_5 - .L_4)
	.align		4
.L_4:
        /*001c*/ 	.word	index@(_Z9inibufferPfS_i)
        /*0020*/ 	.word	0x00000000


	//----- nvinfo : EIATTR_REGCOUNT
	.align		4
.L_5:
        /*0024*/ 	.byte	0x04, 0x2f
        /*0026*/ 	.short	(.L_7 - .L_6)
	.align		4
.L_6:
        /*0028*/ 	.word	index@(_Z6inicsrPiS_PfS_ii)
        /*002c*/ 	.word	0x00000019


	//----- nvinfo : EIATTR_FRAME_SIZE
	.align		4
.L_7:
        /*0030*/ 	.byte	0x04, 0x11
        /*0032*/ 	.short	(.L_9 - .L_8)
	.align		4
.L_8:
        /*0034*/ 	.word	index@($__internal_1_$__cuda_sm20_rcp_rn_f32_slowpath)
        /*0038*/ 	.word	0x00000000


	//----- nvinfo : EIATTR_FRAME_SIZE
	.align		4
.L_9:
        /*003c*/ 	.byte	0x04, 0x11
        /*003e*/ 	.short	(.L_11 - .L_10)
	.align		4
.L_10:
        /*0040*/ 	.word	index@(_Z6inicsrPiS_PfS_ii)
        /*0044*/ 	.word	0x00000000


	//----- nvinfo : EIATTR_REGCOUNT
	.align		4
.L_11:
        /*0048*/ 	.byte	0x04, 0x2f
        /*004a*/ 	.short	(.L_13 - .L_12)
	.align		4
.L_12:
        /*004c*/ 	.word	index@(_Z22spmv_csr_scalar_kerneliPiS_PfS0_S0_)
        /*0050*/ 	.word	0x00000020


	//----- nvinfo : EIATTR_FRAME_SIZE
	.align		4
.L_13:
        /*0054*/ 	.byte	0x04, 0x11
        /*0056*/ 	.short	(.L_15 - .L_14)
	.align		4
.L_14:
        /*0058*/ 	.word	index@(_Z22spmv_csr_scalar_kerneliPiS_PfS0_S0_)
        /*005c*/ 	.word	0x00000000


	//----- nvinfo : EIATTR_REGCOUNT
	.align		4
.L_15:
        /*0060*/ 	.byte	0x04, 0x2f
        /*0062*/ 	.short	(.L_17 - .L_16)
	.align		4
.L_16:
        /*0064*/ 	.word	index@(_Z9pagerank2PfS_i)
        /*0068*/ 	.word	0x0000000d


	//----- nvinfo : EIATTR_FRAME_SIZE
	.align		4
.L_17:
        /*006c*/ 	.byte	0x04, 0x11
        /*006e*/ 	.short	(.L_19 - .L_18)
	.align		4
.L_18:
        /*0070*/ 	.word	index@($__internal_0_$__cuda_sm3x_div_rn_noftz_f32_slowpath)
        /*0074*/ 	.word	0x00000000


	//----- nvinfo : EIATTR_FRAME_SIZE
	.align		4
.L_19:
        /*0078*/ 	.byte	0x04, 0x11
        /*007a*/ 	.short	(.L_21 - .L_20)
	.align		4
.L_20:
        /*007c*/ 	.word	index@(_Z9pagerank2PfS_i)
        /*0080*/ 	.word	0x00000000


	//----- nvinfo : EIATTR_MIN_STACK_SIZE
	.align		4
.L_21:
        /*0084*/ 	.byte	0x04, 0x12
        /*0086*/ 	.short	(.L_23 - .L_22)
	.align		4
.L_22:
        /*0088*/ 	.word	index@(_Z9pagerank2PfS_i)
        /*008c*/ 	.word	0x00000000


	//----- nvinfo : EIATTR_MIN_STACK_SIZE
	.align		4
.L_23:
        /*0090*/ 	.byte	0x04, 0x12
        /*0092*/ 	.short	(.L_25 - .L_24)
	.align		4
.L_24:
        /*0094*/ 	.word	index@(_Z22spmv_csr_scalar_kerneliPiS_PfS0_S0_)
        /*0098*/ 	.word	0x00000000


	//----- nvinfo : EIATTR_MIN_STACK_SIZE
	.align		4
.L_25:
        /*009c*/ 	.byte	0x04, 0x12
        /*009e*/ 	.short	(.L_27 - .L_26)
	.align		4
.L_26:
        /*00a0*/ 	.word	index@(_Z6inicsrPiS_PfS_ii)
        /*00a4*/ 	.word	0x00000000


	//----- nvinfo : EIATTR_MIN_STACK_SIZE
	.align		4
.L_27:
        /*00a8*/ 	.byte	0x04, 0x12
        /*00aa*/ 	.short	(.L_29 - .L_28)
	.align		4
.L_28:
        /*00ac*/ 	.word	index@(_Z9inibufferPfS_i)
        /*00b0*/ 	.word	0x00000000
.L_29:


//--------------------- .nv.compat                --------------------------
	.section	.nv.compat,"",@"SHT_CUDA_COMPAT_INFO"
	.align	4
        /*0000*/ 	.byte	0x02, 0x09, 0x00, 0x00, 0x02, 0x02, 0x01, 0x00, 0x02, 0x05, 0x05, 0x00, 0x03, 0x07, 0x01, 0x01
        /*0010*/ 	.byte	0x02, 0x03, 0x00, 0x00, 0x02, 0x06, 0x01, 0x00, 0x04, 0x0b, 0x08, 0x00, 0x01, 0x00, 0x00, 0x00
        /*0020*/ 	.byte	0x00, 0x00, 0x00, 0x00


//--------------------- .nv.info._Z9pagerank2PfS_i --------------------------
	.section	.nv.info._Z9pagerank2PfS_i,"",@"SHT_CUDA_INFO"
	.sectionflags	@""
	.align	4


	//----- nvinfo : EIATTR_CUDA_API_VERSION
	.align		4
        /*0000*/ 	.byte	0x04, 0x37
        /*0002*/ 	.short	(.L_31 - .L_30)
.L_30:
        /*0004*/ 	.word	0x00000082


	//----- nvinfo : EIATTR_KPARAM_INFO
	.align		4
.L_31:
        /*0008*/ 	.byte	0x04, 0x17
        /*000a*/ 	.short	(.L_33 - .L_32)
.L_32:
        /*000c*/ 	.word	0x00000000
        /*0010*/ 	.short	0x0002
        /*0012*/ 	.short	0x0010
        /*0014*/ 	.byte	0x00, 0xf0, 0x11, 0x00


	//----- nvinfo : EIATTR_KPARAM_INFO
	.align		4
.L_33:
        /*0018*/ 	.byte	0x04, 0x17
        /*001a*/ 	.short	(.L_35 - .L_34)
.L_34:
        /*001c*/ 	.word	0x00000000
        /*0020*/ 	.short	0x0001
        /*0022*/ 	.short	0x0008
        /*0024*/ 	.byte	0x00, 0xf5, 0x21, 0x00


	//----- nvinfo : EIATTR_KPARAM_INFO
	.align		4
.L_35:
        /*0028*/ 	.byte	0x04, 0x17
        /*002a*/ 	.short	(.L_37 - .L_36)
.L_36:
        /*002c*/ 	.word	0x00000000
        /*0030*/ 	.short	0x0000
        /*0032*/ 	.short	0x0000
        /*0034*/ 	.byte	0x00, 0xf5, 0x21, 0x00


	//----- nvinfo : EIATTR_SPARSE_MMA_MASK
	.align		4
.L_37:
        /*0038*/ 	.byte	0x03, 0x50
        /*003a*/ 	.short	0x0000


	//----- nvinfo : EIATTR_MAXREG_COUNT
	.align		4
        /*003c*/ 	.byte	0x03, 0x1b
        /*003e*/ 	.short	0x00ff


	//----- nvinfo : EIATTR_MERCURY_ISA_VERSION
	.align		4
        /*0040*/ 	.byte	0x03, 0x5f
        /*0042*/ 	.short	0x0101


	//----- nvinfo : EIATTR_VRC_CTA_INIT_COUNT
	.align		4
        /*0044*/ 	.byte	0x02, 0x4a
	.zero		1
	.zero		1


	//----- nvinfo : EIATTR_EXIT_INSTR_OFFSETS
	.align		4
        /*0048*/ 	.byte	0x04, 0x1c
        /*004a*/ 	.short	(.L_39 - .L_38)


	//   ....[0]....
.L_38:
        /*004c*/ 	.word	0x00000070


	//   ....[1]....
        /*0050*/ 	.word	0x000001f0


	//----- nvinfo : EIATTR_CRS_STACK_SIZE
	.align		4
.L_39:
        /*0054*/ 	.byte	0x04, 0x1e
        /*0056*/ 	.short	(.L_41 - .L_40)
.L_40:
        /*0058*/ 	.word	0x00000000


	//----- nvinfo : EIATTR_CBANK_PARAM_SIZE
	.align		4
.L_41:
        /*005c*/ 	.byte	0x03, 0x19
        /*005e*/ 	.short	0x0014


	//----- nvinfo : EIATTR_PARAM_CBANK
	.align		4
        /*0060*/ 	.byte	0x04, 0x0a
        /*0062*/ 	.short	(.L_43 - .L_42)
	.align		4
.L_42:
        /*0064*/ 	.word	index@(.nv.constant0._Z9pagerank2PfS_i)
        /*0068*/ 	.short	0x0380
        /*006a*/ 	.short	0x0014


	//----- nvinfo : EIATTR_SW_WAR
	.align		4
.L_43:
        /*006c*/ 	.byte	0x04, 0x36
        /*006e*/ 	.short	(.L_45 - .L_44)
.L_44:
        /*0070*/ 	.word	0x00000008
.L_45:


//--------------------- .nv.info._Z22spmv_csr_scalar_kerneliPiS_PfS0_S0_ --------------------------
	.section	.nv.info._Z22spmv_csr_scalar_kerneliPiS_PfS0_S0_,"",@"SHT_CUDA_INFO"
	.sectionflags	@""
	.align	4


	//----- nvinfo : EIATTR_CUDA_API_VERSION
	.align		4
        /*0000*/ 	.byte	0x04, 0x37
        /*0002*/ 	.short	(.L_47 - .L_46)
.L_46:
        /*0004*/ 	.word	0x00000082


	//----- nvinfo : EIATTR_KPARAM_INFO
	.align		4
.L_47:
        /*0008*/ 	.byte	0x04, 0x17
        /*000a*/ 	.short	(.L_49 - .L_48)
.L_48:
        /*000c*/ 	.word	0x00000000
        /*0010*/ 	.short	0x0005
        /*0012*/ 	.short	0x0028
        /*0014*/ 	.byte	0x00, 0xf5, 0x21, 0x00


	//----- nvinfo : EIATTR_KPARAM_INFO
	.align		4
.L_49:
        /*0018*/ 	.byte	0x04, 0x17
        /*001a*/ 	.short	(.L_51 - .L_50)
.L_50:
        /*001c*/ 	.word	0x00000000
        /*0020*/ 	.short	0x0004
        /*0022*/ 	.short	0x0020
        /*0024*/ 	.byte	0x00, 0xf5, 0x21, 0x00


	//----- nvinfo : EIATTR_KPARAM_INFO
	.align		4
.L_51:
        /*0028*/ 	.byte	0x04, 0x17
        /*002a*/ 	.short	(.L_53 - .L_52)
.L_52:
        /*002c*/ 	.word	0x00000000
        /*0030*/ 	.short	0x0003
        /*0032*/ 	.short	0x0018
        /*0034*/ 	.byte	0x00, 0xf5, 0x21, 0x00


	//----- nvinfo : EIATTR_KPARAM_INFO
	.align		4
.L_53:
        /*0038*/ 	.byte	0x04, 0x17
        /*003a*/ 	.short	(.L_55 - .L_54)
.L_54:
        /*003c*/ 	.word	0x00000000
        /*0040*/ 	.short	0x0002
        /*0042*/ 	.short	0x0010
        /*0044*/ 	.byte	0x00, 0xf5, 0x21, 0x00


	//----- nvinfo : EIATTR_KPARAM_INFO
	.align		4
.L_55:
        /*0048*/ 	.byte	0x04, 0x17
        /*004a*/ 	.short	(.L_57 - .L_56)
.L_56:
        /*004c*/ 	.word	0x00000000
        /*0050*/ 	.short	0x0001
        /*0052*/ 	.short	0x0008
        /*0054*/ 	.byte	0x00, 0xf5, 0x21, 0x00


	//----- nvinfo : EIATTR_KPARAM_INFO
	.align		4
.L_57:
        /*0058*/ 	.byte	0x04, 0x17
        /*005a*/ 	.short	(.L_59 - .L_58)
.L_58:
        /*005c*/ 	.word	0x00000000
        /*0060*/ 	.short	0x0000
        /*0062*/ 	.short	0x0000
        /*0064*/ 	.byte	0x00, 0xf0, 0x11, 0x00


	//----- nvinfo : EIATTR_SPARSE_MMA_MASK
	.align		4
.L_59:
        /*0068*/ 	.byte	0x03, 0x50
        /*006a*/ 	.short	0x0000


	//----- nvinfo : EIATTR_MAXREG_COUNT
	.align		4
        /*006c*/ 	.byte	0x03, 0x1b
        /*006e*/ 	.short	0x00ff


	//----- nvinfo : EIATTR_MERCURY_ISA_VERSION
	.align		4
        /*0070*/ 	.byte	0x03, 0x5f
        /*0072*/ 	.short	0x0101


	//----- nvinfo : EIATTR_VRC_CTA_INIT_COUNT
	.align		4
        /*0074*/ 	.byte	0x02, 0x4a
	.zero		1
	.zero		1


	//----- nvinfo : EIATTR_EXIT_INSTR_OFFSETS
	.align		4
        /*0078*/ 	.byte	0x04, 0x1c
        /*007a*/ 	.short	(.L_61 - .L_60)


	//   ....[0]....
.L_60:
        /*007c*/ 	.word	0x00000070


	//   ....[1]....
        /*0080*/ 	.word	0x00000e70


	//----- nvinfo : EIATTR_CRS_STACK_SIZE
	.align		4
.L_61:
        /*0084*/ 	.byte	0x04, 0x1e
        /*0086*/ 	.short	(.L_63 - .L_62)
.L_62:
        /*0088*/ 	.word	0x00000000


	//----- nvinfo : EIATTR_CBANK_PARAM_SIZE
	.align		4
.L_63:
        /*008c*/ 	.byte	0x03, 0x19
        /*008e*/ 	.short	0x0030


	//----- nvinfo : EIATTR_PARAM_CBANK
	.align		4
        /*0090*/ 	.byte	0x04, 0x0a
        /*0092*/ 	.short	(.L_65 - .L_64)
	.align		4
.L_64:
        /*0094*/ 	.word	index@(.nv.constant0._Z22spmv_csr_scalar_kerneliPiS_PfS0_S0_)
        /*0098*/ 	.short	0x0380
        /*009a*/ 	.short	0x0030


	//----- nvinfo : EIATTR_SW_WAR
	.align		4
.L_65:
        /*009c*/ 	.byte	0x04, 0x36
        /*009e*/ 	.short	(.L_67 - .L_66)
.L_66:
        /*00a0*/ 	.word	0x00000008
.L_67:


//--------------------- .nv.info._Z6inicsrPiS_PfS_ii --------------------------
	.section	.nv.info._Z6inicsrPiS_PfS_ii,"",@"SHT_CUDA_INFO"
	.sectionflags	@""
	.align	4


	//----- nvinfo : EIATTR_CUDA_API_VERSION
	.align		4
        /*0000*/ 	.byte	0x04, 0x37
        /*0002*/ 	.short	(.L_69 - .L_68)
.L_68:
        /*0004*/ 	.word	0x00000082


	//----- nvinfo : EIATTR_KPARAM_INFO
	.align		4
.L_69:
        /*0008*/ 	.byte	0x04, 0x17
        /*000a*/ 	.short	(.L_71 - .L_70)
.L_70:
        /*000c*/ 	.word	0x00000000
        /*0010*/ 	.short	0x0005
        /*0012*/ 	.short	0x0024
        /*0014*/ 	.byte	0x00, 0xf0, 0x11, 0x00


	//----- nvinfo : EIATTR_KPARAM_INFO
	.align		4
.L_71:
        /*0018*/ 	.byte	0x04, 0x17
        /*001a*/ 	.short	(.L_73 - .L_72)
.L_72:
        /*001c*/ 	.word	0x00000000
        /*0020*/ 	.short	0x0004
        /*0022*/ 	.short	0x0020
        /*0024*/ 	.byte	0x00, 0xf0, 0x11, 0x00


	//----- nvinfo : EIATTR_KPARAM_INFO
	.align		4
.L_73:
        /*0028*/ 	.byte	0x04, 0x17
        /*002a*/ 	.short	(.L_75 - .L_74)
.L_74:
        /*002c*/ 	.word	0x00000000
        /*0030*/ 	.short	0x0003
        /*0032*/ 	.short	0x0018
        /*0034*/ 	.byte	0x00, 0xf5, 0x21, 0x00


	//----- nvinfo : EIATTR_KPARAM_INFO
	.align		4
.L_75:
        /*0038*/ 	.byte	0x04, 0x17
        /*003a*/ 	.short	(.L_77 - .L_76)
.L_76:
        /*003c*/ 	.word	0x00000000
        /*0040*/ 	.short	0x0002
        /*0042*/ 	.short	0x0010
        /*0044*/ 	.byte	0x00, 0xf5, 0x21, 0x00


	//----- nvinfo : EIATTR_KPARAM_INFO
	.align		4
.L_77:
        /*0048*/ 	.byte	0x04, 0x17
        /*004a*/ 	.short	(.L_79 - .L_78)
.L_78:
        /*004c*/ 	.word	0x00000000
        /*0050*/ 	.short	0x0001
        /*0052*/ 	.short	0x0008
        /*0054*/ 	.byte	0x00, 0xf5, 0x21, 0x00


	//----- nvinfo : EIATTR_KPARAM_INFO
	.align		4
.L_79:
        /*0058*/ 	.byte	0x04, 0x17
        /*005a*/ 	.short	(.L_81 - .L_80)
.L_80:
        /*005c*/ 	.word	0x00000000
        /*0060*/ 	.short	0x0000
        /*0062*/ 	.short	0x0000
        /*0064*/ 	.byte	0x00, 0xf5, 0x21, 0x00


	//----- nvinfo : EIATTR_SPARSE_MMA_MASK
	.align		4
.L_81:
        /*0068*/ 	.byte	0x03, 0x50
        /*006a*/ 	.short	0x0000


	//----- nvinfo : EIATTR_MAXREG_COUNT
	.align		4
        /*006c*/ 	.byte	0x03, 0x1b
        /*006e*/ 	.short	0x00ff


	//----- nvinfo : EIATTR_MERCURY_ISA_VERSION
	.align		4
        /*0070*/ 	.byte	0x03, 0x5f
        /*0072*/ 	.short	0x0101


	//----- nvinfo : EIATTR_VRC_CTA_INIT_COUNT
	.align		4
        /*0074*/ 	.byte	0x02, 0x4a
	.zero		1
	.zero		1


	//----- nvinfo : EIATTR_EXIT_INSTR_OFFSETS
	.align		4
        /*0078*/ 	.byte	0x04, 0x1c
        /*007a*/ 	.short	(.L_83 - .L_82)


	//   ....[0]....
.L_82:
        /*007c*/ 	.word	0x00000070


	//   ....[1]....
        /*0080*/ 	.word	0x00000120


	//   ....[2]....
        /*0084*/ 	.word	0x00000390


	//   ....[3]....
        /*0088*/ 	.word	0x000009c0


	//----- nvinfo : EIATTR_CRS_STACK_SIZE
	.align		4
.L_83:
        /*008c*/ 	.byte	0x04, 0x1e
        /*008e*/ 	.short	(.L_85 - .L_84)
.L_84:
        /*0090*/ 	.word	0x00000000


	//----- nvinfo : EIATTR_CBANK_PARAM_SIZE
	.align		4
.L_85:
        /*0094*/ 	.byte	0x03, 0x19
        /*0096*/ 	.short	0x0028


	//----- nvinfo : EIATTR_PARAM_CBANK
	.align		4
        /*0098*/ 	.byte	0x04, 0x0a
        /*009a*/ 	.short	(.L_87 - .L_86)
	.align		4
.L_86:
        /*009c*/ 	.word	index@(.nv.constant0._Z6inicsrPiS_PfS_ii)
        /*00a0*/ 	.short	0x0380
        /*00a2*/ 	.short	0x0028


	//----- nvinfo : EIATTR_SW_WAR
	.align		4
.L_87:
        /*00a4*/ 	.byte	0x04, 0x36
        /*00a6*/ 	.short	(.L_89 - .L_88)
.L_88:
        /*00a8*/ 	.word	0x00000008
.L_89:


//--------------------- .nv.info._Z9inibufferPfS_i --------------------------
	.section	.nv.info._Z9inibufferPfS_i,"",@"SHT_CUDA_INFO"
	.sectionflags	@""
	.align	4


	//----- nvinfo : EIATTR_CUDA_API_VERSION
	.align		4
        /*0000*/ 	.byte	0x04, 0x37
        /*0002*/ 	.short	(.L_91 - .L_90)
.L_90:
        /*0004*/ 	.word	0x00000082


	//----- nvinfo : EIATTR_KPARAM_INFO
	.align		4
.L_91:
        /*0008*/ 	.byte	0x04, 0x17
        /*000a*/ 	.short	(.L_93 - .L_92)
.L_92:
        /*000c*/ 	.word	0x00000000
        /*0010*/ 	.short	0x0002
        /*0012*/ 	.short	0x0010
        /*0014*/ 	.byte	0x00, 0xf0, 0x11, 0x00


	//----- nvinfo : EIATTR_KPARAM_INFO
	.align		4
.L_93:
        /*0018*/ 	.byte	0x04, 0x17
        /*001a*/ 	.short	(.L_95 - .L_94)
.L_94:
        /*001c*/ 	.word	0x00000000
        /*0020*/ 	.short	0x0001
        /*0022*/ 	.short	0x0008
        /*0024*/ 	.byte	0x00, 0xf5, 0x21, 0x00


	//----- nvinfo : EIATTR_KPARAM_INFO
	.align		4
.L_95:
        /*0028*/ 	.byte	0x04, 0x17
        /*002a*/ 	.short	(.L_97 - .L_96)
.L_96:
        /*002c*/ 	.word	0x00000000
        /*0030*/ 	.short	0x0000
        /*0032*/ 	.short	0x0000
        /*0034*/ 	.byte	0x00, 0xf5, 0x21, 0x00


	//----- nvinfo : EIATTR_SPARSE_MMA_MASK
	.align		4
.L_97:
        /*0038*/ 	.byte	0x03, 0x50
        /*003a*/ 	.short	0x0000


	//----- nvinfo : EIATTR_MAXREG_COUNT
	.align		4
        /*003c*/ 	.byte	0x03, 0x1b
        /*003e*/ 	.short	0x00ff


	//----- nvinfo : EIATTR_MERCURY_ISA_VERSION
	.align		4
        /*0040*/ 	.byte	0x03, 0x5f
        /*0042*/ 	.short	0x0101


	//----- nvinfo : EIATTR_VRC_CTA_INIT_COUNT
	.align		4
        /*0044*/ 	.byte	0x02, 0x4a
	.zero		1
	.zero		1


	//----- nvinfo : EIATTR_EXIT_INSTR_OFFSETS
	.align		4
        /*0048*/ 	.byte	0x04, 0x1c
        /*004a*/ 	.short	(.L_99 - .L_98)


	//   ....[0]....
.L_98:
        /*004c*/ 	.word	0x00000070


	//   ....[1]....
        /*0050*/ 	.word	0x000001c0


	//----- nvinfo : EIATTR_CRS_STACK_SIZE
	.align		4
.L_99:
        /*0054*/ 	.byte	0x04, 0x1e
        /*0056*/ 	.short	(.L_101 - .L_100)
.L_100:
        /*0058*/ 	.word	0x00000000


	//----- nvinfo : EIATTR_CBANK_PARAM_SIZE
	.align		4
.L_101:
        /*005c*/ 	.byte	0x03, 0x19
        /*005e*/ 	.short	0x0014


	//----- nvinfo : EIATTR_PARAM_CBANK
	.align		4
        /*0060*/ 	.byte	0x04, 0x0a
        /*0062*/ 	.short	(.L_103 - .L_102)
	.align		4
.L_102:
        /*0064*/ 	.word	index@(.nv.constant0._Z9inibufferPfS_i)
        /*0068*/ 	.short	0x0380
        /*006a*/ 	.short	0x0014


	//----- nvinfo : EIATTR_SW_WAR
	.align		4
.L_103:
        /*006c*/ 	.byte	0x04, 0x36
        /*006e*/ 	.short	(.L_105 - .L_104)
.L_104:
        /*0070*/ 	.word	0x00000008
.L_105:


//--------------------- .nv.callgraph             --------------------------
	.section	.nv.callgraph,"",@"SHT_CUDA_CALLGRAPH"
	.align	4
	.sectionentsize	8
	.align		4
        /*0000*/ 	.word	0x00000000
	.align		4
        /*0004*/ 	.word	0xffffffff
	.align		4
        /*0008*/ 	.word	0x00000000
	.align		4
        /*000c*/ 	.word	0xfffffffe
	.align		4
        /*0010*/ 	.word	0x00000000
	.align		4
        /*0014*/ 	.word	0xfffffffd
	.align		4
        /*0018*/ 	.word	0x00000000
	.align		4
        /*001c*/ 	.word	0xfffffffc


//--------------------- .text._Z9pagerank2PfS_i   --------------------------
	.section	.text._Z9pagerank2PfS_i,"ax",@progbits
	.align	128
        .global         _Z9pagerank2PfS_i
        .type           _Z9pagerank2PfS_i,@function
        .size           _Z9pagerank2PfS_i,(.L_x_51 - _Z9pagerank2PfS_i)
        .other          _Z9pagerank2PfS_i,@"STO_CUDA_ENTRY STV_DEFAULT"
_Z9pagerank2PfS_i:
.text._Z9pagerank2PfS_i:
[----:B------:R-:W-:Y:S01]  /*0000*/  LDC R1, c[0x0][0x37c] ;  /* 0x0000df00ff017b82 */ /* 0x000fe20000000800 */
[----:B------:R-:W0:Y:S01]  /*0010*/  S2R R2, SR_CTAID.X ;  /* 0x0000000000027919 */ /* 0x000e220000002500 */
[----:B------:R-:W0:Y:S01]  /*0020*/  LDCU UR4, c[0x0][0x360] ;  /* 0x00006c00ff0477ac */ /* 0x000e220008000800 */
[----:B------:R-:W0:Y:S01]  /*0030*/  S2R R3, SR_TID.X ;  /* 0x0000000000037919 */ /* 0x000e220000002100 */
[----:B------:R-:W1:Y:S01]  /*0040*/  LDCU UR5, c[0x0][0x390] ;  /* 0x00007200ff0577ac */ /* 0x000e620008000800 */
[----:B0-----:R-:W-:-:S05]  /*0050*/  IMAD R2, R2, UR4, R3 ;  /* 0x0000000402027c24 */ /* 0x001fca000f8e0203 */
[----:B-1----:R-:W-:-:S13]  /*0060*/  ISETP.GE.AND P0, PT, R2, UR5, PT ;  /* 0x0000000502007c0c */ /* 0x002fda000bf06270 */
[----:B------:R-:W-:Y:S05]  /*0070*/  @P0 EXIT ;  /* 0x000000000000094d */ /* 0x000fea0003800000 */
[----:B------:R-:W-:Y:S01]  /*0080*/  I2FP.F32.S32 R3, UR5 ;  /* 0x0000000500037c45 */ /* 0x000fe20008201400 */
[----:B------:R-:W-:Y:S01]  /*0090*/  UMOV UR4, 0x3e19999a ;  /* 0x3e19999a00047882 */ /* 0x000fe20000000000 */
[----:B------:R-:W0:Y:S01]  /*00a0*/  LDCU.64 UR6, c[0x0][0x358] ;  /* 0x00006b00ff0677ac */ /* 0x000e220008000a00 */
[----:B------:R-:W-:Y:S01]  /*00b0*/  IMAD.U32 R6, RZ, RZ, UR4 ;  /* 0x00000004ff067e24 */ /* 0x000fe2000f8e00ff */
[----:B------:R-:W1:Y:S08]  /*00c0*/  MUFU.RCP R0, R3 ;  /* 0x0000000300007308 */ /* 0x000e700000001000 */
[----:B------:R-:W2:Y:S01]  /*00d0*/  FCHK P0, R6, R3 ;  /* 0x0000000306007302 */ /* 0x000ea20000000000 */
[----:B-1----:R-:W-:-:S04]  /*00e0*/  FFMA R5, -R3, R0, 1 ;  /* 0x3f80000003057423 */ /* 0x002fc80000000100 */
[----:B------:R-:W-:-:S04]  /*00f0*/  FFMA R0, R0, R5, R0 ;  /* 0x0000000500007223 */ /* 0x000fc80000000000 */
[----:B------:R-:W-:-:S04]  /*0100*/  FFMA R4, R0, 0.15000000596046447754, RZ ;  /* 0x3e19999a00047823 */ /* 0x000fc800000000ff */
[----:B------:R-:W-:-:S04]  /*0110*/  FFMA R5, -R3, R4, 0.15000000596046447754 ;  /* 0x3e19999a03057423 */ /* 0x000fc80000000104 */
[----:B------:R-:W-:Y:S01]  /*0120*/  FFMA R0, R0, R5, R4 ;  /* 0x0000000500007223 */ /* 0x000fe20000000004 */
[----:B0-2---:R-:W-:Y:S06]  /*0130*/  @!P0 BRA `(.L_x_0) ;  /* 0x00000000000c8947 */ /* 0x005fec0003800000 */
[----:B------:R-:W-:-:S07]  /*0140*/  MOV R4, 0x160 ;  /* 0x0000016000047802 */ /* 0x000fce0000000f00 */
[----:B------:R-:W-:Y:S05]  /*0150*/  CALL.REL.NOINC `($__internal_0_$__cuda_sm3x_div_rn_noftz_f32_slowpath) ;  /* 0x0000000000287944 */ /* 0x000fea0003c00000 */
[----:B------:R-:W-:-:S07]  /*0160*/  IMAD.MOV.U32 R0, RZ, RZ, R6 ;  /* 0x000000ffff007224 */ /* 0x000fce00078e0006 */
.L_x_0:
[----:B------:R-:W0:Y:S08]  /*0170*/  LDC.64 R4, c[0x0][0x388] ;  /* 0x0000e200ff047b82 */ /* 0x000e300000000a00 */
[----:B------:R-:W1:Y:S01]  /*0180*/  LDC.64 R6, c[0x0][0x380] ;  /* 0x0000e000ff067b82 */ /* 0x000e620000000a00 */
[----:B0-----:R-:W-:-:S05]  /*0190*/  IMAD.WIDE R4, R2, 0x4, R4 ;  /* 0x0000000402047825 */ /* 0x001fca00078e0204 */
[----:B------:R-:W2:Y:S01]  /*01a0*/  LDG.E R9, desc[UR6][R4.64] ;  /* 0x0000000604097981 */ /* 0x000ea2000c1e1900 */
[----:B-1----:R-:W-:-:S04]  /*01b0*/  IMAD.WIDE R2, R2, 0x4, R6 ;  /* 0x0000000402027825 */ /* 0x002fc800078e0206 */
[----:B--2---:R-:W-:-:S05]  /*01c0*/  FFMA R9, R9, 0.85000002384185791016, R0 ;  /* 0x3f59999a09097823 */ /* 0x004fca0000000000 */
[----:B------:R-:W-:Y:S04]  /*01d0*/  STG.E desc[UR6][R2.64], R9 ;  /* 0x0000000902007986 */ /* 0x000fe8000c101906 */
[----:B------:R-:W-:Y:S01]  /*01e0*/  STG.E desc[UR6][R4.64], RZ ;  /* 0x000000ff04007986 */ /* 0x000fe2000c101906 */
[----:B------:R-:W-:Y:S05]  /*01f0*/  EXIT ;  /* 0x000000000000794d */ /* 0x000fea0003800000 */
        .weak           $__internal_0_$__cuda_sm3x_div_rn_noftz_f32_slowpath
        .type           $__internal_0_$__cuda_sm3x_div_rn_noftz_f32_slowpath,@function
        .size           $__internal_0_$__cuda_sm3x_div_rn_noftz_f32_slowpath,(.L_x_51 - $__internal_0_$__cuda_sm3x_div_rn_noftz_f32_slowpath)
$__internal_0_$__cuda_sm3x_div_rn_noftz_f32_slowpath:
[--C-:B------:R-:W-:Y:S01]  /*0200*/  SHF.R.U32.HI R0, RZ, 0x17, R3.reuse ;  /* 0x00000017ff007819 */ /* 0x100fe20000011603 */
[----:B------:R-:W-:-:S03]  /*0210*/  IMAD.MOV.U32 R6, RZ, RZ, R3 ;  /* 0x000000ffff067224 */ /* 0x000fc600078e0003 */
[----:B------:R-:W-:-:S05]  /*0220*/  LOP3.LUT R5, R0, 0xff, RZ, 0xc0, !PT ;  /* 0x000000ff00057812 */ /* 0x000fca00078ec0ff */
[----:B------:R-:W-:-:S05]  /*0230*/  VIADD R7, R5, 0xffffffff ;  /* 0xffffffff05077836 */ /* 0x000fca0000000000 */
[----:B------:R-:W-:-:S13]  /*0240*/  ISETP.GT.U32.AND P0, PT, R7, 0xfd, PT ;  /* 0x000000fd0700780c */ /* 0x000fda0003f04070 */
[----:B------:R-:W-:Y:S01]  /*0250*/  @!P0 IMAD.MOV.U32 R8, RZ, RZ, RZ ;  /* 0x000000ffff088224 */ /* 0x000fe200078e00ff */
[----:B------:R-:W-:Y:S06]  /*0260*/  @!P0 BRA `(.L_x_1) ;  /* 0x0000000000408947 */ /* 0x000fec0003800000 */
[----:B------:R-:W-:Y:S01]  /*0270*/  FSETP.GTU.FTZ.AND P0, PT, |R3|, +INF , PT ;  /* 0x7f8000000300780b */ /* 0x000fe20003f1c200 */
[----:B------:R-:W-:-:S12]  /*0280*/  IMAD.MOV.U32 R0, RZ, RZ, R3 ;  /* 0x000000ffff007224 */ /* 0x000fd800078e0003 */
[----:B------:R-:W-:Y:S05]  /*0290*/  @P0 BRA `(.L_x_2) ;  /* 0x0000000400280947 */ /* 0x000fea0003800000 */
[----:B------:R-:W-:-:S05]  /*02a0*/  IMAD.MOV.U32 R3, RZ, RZ, 0x3e19999a ;  /* 0x3e19999aff037424 */ /* 0x000fca00078e00ff */
[----:B------:R-:W-:-:S13]  /*02b0*/  LOP3.LUT P0, RZ, R6, 0x7fffffff, R3, 0xc8, !PT ;  /* 0x7fffffff06ff7812 */ /* 0x000fda000780c803 */
[----:B------:R-:W-:Y:S05]  /*02c0*/  @!P0 BRA `(.L_x_3) ;  /* 0x0000000400148947 */ /* 0x000fea0003800000 */
[----:B------:R-:W-:Y:S02]  /*02d0*/  FSETP.NEU.FTZ.AND P0, PT, |R0|, +INF , PT ;  /* 0x7f8000000000780b */ /* 0x000fe40003f1d200 */
[----:B------:R-:W-:-:S04]  /*02e0*/  LOP3.LUT P1, RZ, R3, 0x7fffffff, RZ, 0xc0, !PT ;  /* 0x7fffffff03ff7812 */ /* 0x000fc8000782c0ff */
[----:B------:R-:W-:-:S13]  /*02f0*/  PLOP3.LUT P0, PT, P0, P1, PT, 0x2f, 0xf2 ;  /* 0x0000000000f2781c */ /* 0x000fda0000702577 */
[----:B------:R-:W-:Y:S05]  /*0300*/  @P0 BRA `(.L_x_4) ;  /* 0x0000000000fc0947 */ /* 0x000fea0003800000 */
[----:B------:R-:W-:-:S13]  /*0310*/  LOP3.LUT P0, RZ, R6, 0x7fffffff, RZ, 0xc0, !PT ;  /* 0x7fffffff06ff7812 */ /* 0x000fda000780c0ff */
[----:B------:R-:W-:Y:S05]  /*0320*/  @!P0 BRA `(.L_x_5) ;  /* 0x0000000000e88947 */ /* 0x000fea0003800000 */
[----:B------:R-:W-:Y:S01]  /*0330*/  ISETP.GE.AND P0, PT, R7, RZ, PT ;  /* 0x000000ff0700720c */ /* 0x000fe20003f06270 */
[----:B------:R-:W-:-:S12]  /*0340*/  IMAD.MOV.U32 R8, RZ, RZ, RZ ;  /* 0x000000ffff087224 */ /* 0x000fd800078e00ff */
[----:B------:R-:W-:Y:S01]  /*0350*/  @!P0 FFMA R6, R0, 1.84467440737095516160e+19, RZ ;  /* 0x5f80000000068823 */ /* 0x000fe200000000ff */
[----:B------:R-:W-:-:S07]  /*0360*/  @!P0 VIADD R8, R8, 0x40 ;  /* 0x0000004008088836 */ /* 0x000fce0000000000 */
.L_x_1:
[----:B------:R-:W-:Y:S01]  /*0370*/  LEA R3, R5, 0xc0800000, 0x17 ;  /* 0xc080000005037811 */ /* 0x000fe200078eb8ff */
[----:B------:R-:W-:Y:S01]  /*0380*/  UMOV UR4, 0x3e19999a ;  /* 0x3e19999a00047882 */ /* 0x000fe20000000000 */
[----:B------:R-:W-:Y:S01]  /*0390*/  IADD3 R5, PT, PT, R8, 0x7c, -R5 ;  /* 0x0000007c08057810 */ /* 0x000fe20007ffe805 */
[----:B------:R-:W-:Y:S02]  /*03a0*/  UIADD3 UR4, UPT, UPT, UR4, 0x1800000, URZ ;  /* 0x0180000004047890 */ /* 0x000fe4000fffe0ff */
[----:B------:R-:W-:-:S04]  /*03b0*/  IMAD.IADD R3, R6, 0x1, -R3 ;  /* 0x0000000106037824 */ /* 0x000fc800078e0a03 */
[----:B------:R-:W0:Y:S01]  /*03c0*/  MUFU.RCP R0, R3 ;  /* 0x0000000300007308 */ /* 0x000e220000001000 */
[----:B------:R-:W-:-:S04]  /*03d0*/  FADD.FTZ R7, -R3, -RZ ;  /* 0x800000ff03077221 */ /* 0x000fc80000010100 */
[----:B0-----:R-:W-:-:S04]  /*03e0*/  FFMA R9, R0, R7, 1 ;  /* 0x3f80000000097423 */ /* 0x001fc80000000007 */
[----:B------:R-:W-:-:S04]  /*03f0*/  FFMA R0, R0, R9, R0 ;  /* 0x0000000900007223 */ /* 0x000fc80000000000 */
[----:B------:R-:W-:-:S04]  /*0400*/  FFMA R6, R0, UR4, RZ ;  /* 0x0000000400067c23 */ /* 0x000fc800080000ff */
[----:B------:R-:W-:-:S04]  /*0410*/  FFMA R9, R7, R6, UR4 ;  /* 0x0000000407097e23 */ /* 0x000fc80008000006 */
[----:B------:R-:W-:-:S04]  /*0420*/  FFMA R9, R0, R9, R6 ;  /* 0x0000000900097223 */ /* 0x000fc80000000006 */
[----:B------:R-:W-:-:S04]  /*0430*/  FFMA R10, R7, R9, UR4 ;  /* 0x00000004070a7e23 */ /* 0x000fc80008000009 */
[----:B------:R-:W-:-:S05]  /*0440*/  FFMA R6, R0, R10, R9 ;  /* 0x0000000a00067223 */ /* 0x000fca0000000009 */
[----:B------:R-:W-:-:S04]  /*0450*/  SHF.R.U32.HI R3, RZ, 0x17, R6 ;  /* 0x00000017ff037819 */ /* 0x000fc80000011606 */
[----:B------:R-:W-:-:S05]  /*0460*/  LOP3.LUT R3, R3, 0xff, RZ, 0xc0, !PT ;  /* 0x000000ff03037812 */ /* 0x000fca00078ec0ff */
[----:B------:R-:W-:-:S04]  /*0470*/  IMAD.IADD R7, R3, 0x1, R5 ;  /* 0x0000000103077824 */ /* 0x000fc800078e0205 */
[----:B------:R-:W-:-:S05]  /*0480*/  VIADD R3, R7, 0xffffffff ;  /* 0xffffffff07037836 */ /* 0x000fca0000000000 */
[----:B------:R-:W-:-:S13]  /*0490*/  ISETP.GE.U32.AND P0, PT, R3, 0xfe, PT ;  /* 0x000000fe0300780c */ /* 0x000fda0003f06070 */
[----:B------:R-:W-:Y:S05]  /*04a0*/  @!P0 BRA `(.L_x_6) ;  /* 0x0000000000808947 */ /* 0x000fea0003800000 */
[----:B------:R-:W-:-:S13]  /*04b0*/  ISETP.GT.AND P0, PT, R7, 0xfe, PT ;  /* 0x000000fe0700780c */ /* 0x000fda0003f04270 */
[----:B------:R-:W-:Y:S05]  /*04c0*/  @P0 BRA `(.L_x_7) ;  /* 0x00000000006c0947 */ /* 0x000fea0003800000 */
[----:B------:R-:W-:-:S13]  /*04d0*/  ISETP.GE.AND P0, PT, R7, 0x1, PT ;  /* 0x000000010700780c */ /* 0x000fda0003f06270 */
[----:B------:R-:W-:Y:S05]  /*04e0*/  @P0 BRA `(.L_x_8) ;  /* 0x0000000000980947 */ /* 0x000fea0003800000 */
[----:B------:R-:W-:Y:S02]  /*04f0*/  ISETP.GE.AND P0, PT, R7, -0x18, PT ;  /* 0xffffffe80700780c */ /* 0x000fe40003f06270 */
[----:B------:R-:W-:-:S11]  /*0500*/  LOP3.LUT R6, R6, 0x80000000, RZ, 0xc0, !PT ;  /* 0x8000000006067812 */ /* 0x000fd600078ec0ff */
[----:B------:R-:W-:Y:S05]  /*0510*/  @!P0 BRA `(.L_x_8) ;  /* 0x00000000008c8947 */ /* 0x000fea0003800000 */
[CC--:B------:R-:W-:Y:S01]  /*0520*/  FFMA.RZ R3, R0.reuse, R10.reuse, R9 ;  /* 0x0000000a00037223 */ /* 0x0c0fe2000000c009 */
[C---:B------:R-:W-:Y:S01]  /*0530*/  VIADD R8, R7.reuse, 0x20 ;  /* 0x0000002007087836 */ /* 0x040fe20000000000 */
[C---:B------:R-:W-:Y:S02]  /*0540*/  ISETP.NE.AND P2, PT, R7.reuse, RZ, PT ;  /* 0x000000ff0700720c */ /* 0x040fe40003f45270 */
[----:B------:R-:W-:Y:S01]  /*0550*/  ISETP.NE.AND P1, PT, R7, RZ, PT ;  /* 0x000000ff0700720c */ /* 0x000fe20003f25270 */
[----:B------:R-:W-:Y:S01]  /*0560*/  IMAD.MOV R7, RZ, RZ, -R7 ;  /* 0x000000ffff077224 */ /* 0x000fe200078e0a07 */
[----:B------:R-:W-:Y:S01]  /*0570*/  LOP3.LUT R5, R3, 0x7fffff, RZ, 0xc0, !PT ;  /* 0x007fffff03057812 */ /* 0x000fe200078ec0ff */
[CCC-:B------:R-:W-:Y:S01]  /*0580*/  FFMA.RP R3, R0.reuse, R10.reuse, R9.reuse ;  /* 0x0000000a00037223 */ /* 0x1c0fe20000008009 */
[----:B------:R-:W-:Y:S02]  /*0590*/  FFMA.RM R0, R0, R10, R9 ;  /* 0x0000000a00007223 */ /* 0x000fe40000004009 */
[----:B------:R-:W-:-:S03]  /*05a0*/  LOP3.LUT R5, R5, 0x800000, RZ, 0xfc, !PT ;  /* 0x0080000005057812 */ /* 0x000fc600078efcff */
[----:B------:R-:W-:Y:S02]  /*05b0*/  FSETP.NEU.FTZ.AND P0, PT, R3, R0, PT ;  /* 0x000000000300720b */ /* 0x000fe40003f1d000 */
[----:B------:R-:W-:Y:S02]  /*05c0*/  SHF.L.U32 R8, R5, R8, RZ ;  /* 0x0000000805087219 */ /* 0x000fe400000006ff */
[----:B------:R-:W-:Y:S02]  /*05d0*/  SEL R0, R7, RZ, P2 ;  /* 0x000000ff07007207 */ /* 0x000fe40001000000 */
[----:B------:R-:W-:Y:S02]  /*05e0*/  ISETP.NE.AND P1, PT, R8, RZ, P1 ;  /* 0x000000ff0800720c */ /* 0x000fe40000f25270 */
[----:B------:R-:W-:Y:S02]  /*05f0*/  SHF.R.U32.HI R0, RZ, R0, R5 ;  /* 0x00000000ff007219 */ /* 0x000fe40000011605 */
[----:B------:R-:W-:-:S02]  /*0600*/  PLOP3.LUT P0, PT, P0, P1, PT, 0xf8, 0x8f ;  /* 0x00000000008f781c */ /* 0x000fc40000703f70 */
[----:B------:R-:W-:Y:S02]  /*0610*/  SHF.R.U32.HI R8, RZ, 0x1, R0 ;  /* 0x00000001ff087819 */ /* 0x000fe40000011600 */
[----:B------:R-:W-:-:S04]  /*0620*/  SEL R3, RZ, 0x1, !P0 ;  /* 0x00000001ff037807 */ /* 0x000fc80004000000 */
[----:B------:R-:W-:-:S04]  /*0630*/  LOP3.LUT R3, R3, 0x1, R8, 0xf8, !PT ;  /* 0x0000000103037812 */ /* 0x000fc800078ef808 */
[----:B------:R-:W-:-:S05]  /*0640*/  LOP3.LUT R3, R3, R0, RZ, 0xc0, !PT ;  /* 0x0000000003037212 */ /* 0x000fca00078ec0ff */
[----:B------:R-:W-:-:S05]  /*0650*/  IMAD.IADD R3, R8, 0x1, R3 ;  /* 0x0000000108037824 */ /* 0x000fca00078e0203 */
[----:B------:R-:W-:Y:S01]  /*0660*/  LOP3.LUT R6, R3, R6, RZ, 0xfc, !PT ;  /* 0x0000000603067212 */ /* 0x000fe200078efcff */
[----:B------:R-:W-:Y:S06]  /*0670*/  BRA `(.L_x_8) ;  /* 0x0000000000347947 */ /* 0x000fec0003800000 */
.L_x_7:
[----:B------:R-:W-:-:S04]  /*0680*/  LOP3.LUT R6, R6, 0x80000000, RZ, 0xc0, !PT ;  /* 0x8000000006067812 */ /* 0x000fc800078ec0ff */
[----:B------:R-:W-:Y:S01]  /*0690*/  LOP3.LUT R6, R6, 0x7f800000, RZ, 0xfc, !PT ;  /* 0x7f80000006067812 */ /* 0x000fe200078efcff */
[----:B------:R-:W-:Y:S06]  /*06a0*/  BRA `(.L_x_8) ;  /* 0x0000000000287947 */ /* 0x000fec0003800000 */
.L_x_6:
[----:B------:R-:W-:Y:S01]  /*06b0*/  IMAD R6, R5, 0x800000, R6 ;  /* 0x0080000005067824 */ /* 0x000fe200078e0206 */
[----:B------:R-:W-:Y:S06]  /*06c0*/  BRA `(.L_x_8) ;  /* 0x0000000000207947 */ /* 0x000fec0003800000 */
.L_x_5:
[----:B------:R-:W-:-:S04]  /*06d0*/  LOP3.LUT R6, R6, 0x80000000, R3, 0x48, !PT ;  /* 0x8000000006067812 */ /* 0x000fc800078e4803 */
[----:B------:R-:W-:Y:S01]  /*06e0*/  LOP3.LUT R6, R6, 0x7f800000, RZ, 0xfc, !PT ;  /* 0x7f80000006067812 */ /* 0x000fe200078efcff */
[----:B------:R-:W-:Y:S06]  /*06f0*/  BRA `(.L_x_8) ;  /* 0x0000000000147947 */ /* 0x000fec0003800000 */
.L_x_4:
[----:B------:R-:W-:Y:S01]  /*0700*/  LOP3.LUT R6, R6, 0x80000000, R3, 0x48, !PT ;  /* 0x8000000006067812 */ /* 0x000fe200078e4803 */
[----:B------:R-:W-:Y:S06]  /*0710*/  BRA `(.L_x_8) ;  /* 0x00000000000c7947 */ /* 0x000fec0003800000 */
.L_x_3:
[----:B------:R-:W0:Y:S01]  /*0720*/  MUFU.RSQ R6, -QNAN ;  /* 0xffc0000000067908 */ /* 0x000e220000001400 */
[----:B------:R-:W-:Y:S05]  /*0730*/  BRA `(.L_x_8) ;  /* 0x0000000000047947 */ /* 0x000fea0003800000 */
.L_x_2:
[----:B------:R-:W-:-:S07]  /*0740*/  FADD.FTZ R6, R0, 0.15000000596046447754 ;  /* 0x3e19999a00067421 */ /* 0x000fce0000010000 */
.L_x_8:
[----:B------:R-:W-:-:S04]  /*0750*/  IMAD.MOV.U32 R5, RZ, RZ, 0x0 ;  /* 0x00000000ff057424 */ /* 0x000fc800078e00ff */
[----:B0-----:R-:W-:Y:S05]  /*0760*/  RET.REL.NODEC R4 `(_Z9pagerank2PfS_i) ;  /* 0xfffffff804247950 */ /* 0x001fea0003c3ffff */
.L_x_9:
[----:B------:R-:W-:-:S00]  /*0770*/  BRA `(.L_x_9) ;  /* 0xfffffffc00fc7947 */ /* 0x000fc0000383ffff */
[----:B------:R-:W-:-:S00]  /*0780*/  NOP ;  /* 0x0000000000007918 */ /* 0x000fc00000000000 */
[----:B------:R-:W-:-:S00]  /*0790*/  NOP ;  /* 0x0000000000007918 */ /* 0x000fc00000000000 */
[----:B------:R-:W-:-:S00]  /*07a0*/  NOP ;  /* 0x0000000000007918 */ /* 0x000fc00000000000 */
[----:B------:R-:W-:-:S00]  /*07b0*/  NOP ;  /* 0x0000000000007918 */ /* 0x000fc00000000000 */
[----:B------:R-:W-:-:S00]  /*07c0*/  NOP ;  /* 0x0000000000007918 */ /* 0x000fc00000000000 */
[----:B------:R-:W-:-:S00]  /*07d0*/  NOP ;  /* 0x0000000000007918 */ /* 0x000fc00000000000 */
[----:B------:R-:W-:-:S00]  /*07e0*/  NOP ;  /* 0x0000000000007918 */ /* 0x000fc00000000000 */
[----:B------:R-:W-:-:S00]  /*07f0*/  NOP ;  /* 0x0000000000007918 */ /* 0x000fc00000000000 */
.L_x_51:


//--------------------- .text._Z22spmv_csr_scalar_kerneliPiS_PfS0_S0_ --------------------------
	.section	.text._Z22spmv_csr_scalar_kerneliPiS_PfS0_S0_,"ax",@progbits
	.align	128
        .global         _Z22spmv_csr_scalar_kerneliPiS_PfS0_S0_
        .type           _Z22spmv_csr_scalar_kerneliPiS_PfS0_S0_,@function
        .size           _Z22spmv_csr_scalar_kerneliPiS_PfS0_S0_,(.L_x_55 - _Z22spmv_csr_scalar_kerneliPiS_PfS0_S0_)
        .other          _Z22spmv_csr_scalar_kerneliPiS_PfS0_S0_,@"STO_CUDA_ENTRY STV_DEFAULT"
_Z22spmv_csr_scalar_kerneliPiS_PfS0_S0_:
.text._Z22spmv_csr_scalar_kerneliPiS_PfS0_S0_:
        /* <DEDUP_REMOVED lines=8> */
[----:B------:R-:W0:Y:S01]  /*0080*/  LDC.64 R2, c[0x0][0x388] ;  /* 0x0000e200ff027b82 */ /* 0x000e220000000a00 */
[----:B------:R-:W1:Y:S01]  /*0090*/  LDCU.64 UR4, c[0x0][0x358] ;  /* 0x00006b00ff0477ac */ /* 0x000e620008000a00 */
[----:B0-----:R-:W-:-:S05]  /*00a0*/  IMAD.WIDE R2, R0, 0x4, R2 ;  /* 0x0000000400027825 */ /* 0x001fca00078e0202 */
[----:B-1----:R-:W2:Y:S04]  /*00b0*/  LDG.E R4, desc[UR4][R2.64] ;  /* 0x0000000402047981 */ /* 0x002ea8000c1e1900 */
[----:B------:R-:W2:Y:S01]  /*00c0*/  LDG.E R8, desc[UR4][R2.64+0x4] ;  /* 0x0000040402087981 */ /* 0x000ea2000c1e1900 */
[----:B------:R-:W-:Y:S01]  /*00d0*/  BSSY.RECONVERGENT B0, `(.L_x_10) ;  /* 0x00000d4000007945 */ /* 0x000fe20003800200 */
[----:B------:R-:W-:Y:S01]  /*00e0*/  HFMA2 R6, -RZ, RZ, 0, 0 ;  /* 0x00000000ff067431 */ /* 0x000fe200000001ff */
[----:B--2---:R-:W-:-:S13]  /*00f0*/  ISETP.GE.AND P0, PT, R4, R8, PT ;  /* 0x000000080400720c */ /* 0x004fda0003f06270 */
[----:B------:R-:W-:Y:S05]  /*0100*/  @P0 BRA `(.L_x_11) ;  /* 0x0000000c00400947 */ /* 0x000fea0003800000 */
[----:B------:R-:W-:Y:S01]  /*0110*/  MOV R3, R4 ;  /* 0x0000000400037202 */ /* 0x000fe20000000f00 */
[----:B------:R-:W-:Y:S01]  /*0120*/  BSSY.RECONVERGENT B1, `(.L_x_12) ;  /* 0x0000068000017945 */ /* 0x000fe20003800200 */
[----:B------:R-:W-:Y:S02]  /*0130*/  MOV R6, RZ ;  /* 0x000000ff00067202 */ /* 0x000fe40000000f00 */
[CC--:B------:R-:W-:Y:S02]  /*0140*/  IADD3 R4, PT, PT, R8.reuse, -R3.reuse, RZ ;  /* 0x8000000308047210 */ /* 0x0c0fe40007ffe0ff */
[----:B------:R-:W-:Y:S02]  /*0150*/  IADD3 R8, PT, PT, -R8, R3, RZ ;  /* 0x0000000308087210 */ /* 0x000fe40007ffe1ff */
[----:B------:R-:W-:Y:S02]  /*0160*/  LOP3.LUT R5, R4, 0xf, RZ, 0xc0, !PT ;  /* 0x0000000f04057812 */ /* 0x000fe400078ec0ff */
[----:B------:R-:W-:-:S02]  /*0170*/  ISETP.GT.U32.AND P1, PT, R8, -0x10, PT ;  /* 0xfffffff00800780c */ /* 0x000fc40003f24070 */
[----:B------:R-:W-:-:S11]  /*0180*/  ISETP.NE.AND P0, PT, R5, RZ, PT ;  /* 0x000000ff0500720c */ /* 0x000fd60003f05270 */
[----:B------:R-:W-:Y:S05]  /*0190*/  @P1 BRA `(.L_x_13) ;  /* 0x0000000400801947 */ /* 0x000fea0003800000 */
[----:B------:R-:W0:Y:S01]  /*01a0*/  LDC.64 R12, c[0x0][0x390] ;  /* 0x0000e400ff0c7b82 */ /* 0x000e220000000a00 */
[----:B------:R-:W-:Y:S02]  /*01b0*/  LOP3.LUT R2, R4, 0xfffffff0, RZ, 0xc0, !PT ;  /* 0xfffffff004027812 */ /* 0x000fe400078ec0ff */
[----:B------:R-:W-:Y:S02]  /*01c0*/  MOV R6, RZ ;  /* 0x000000ff00067202 */ /* 0x000fe40000000f00 */
[----:B------:R-:W-:-:S03]  /*01d0*/  IADD3 R2, PT, PT, -R2, RZ, RZ ;  /* 0x000000ff02027210 */ /* 0x000fc60007ffe1ff */
[----:B------:R-:W1:Y:S01]  /*01e0*/  LDC.64 R14, c[0x0][0x398] ;  /* 0x0000e600ff0e7b82 */ /* 0x000e620000000a00 */
[----:B0-----:R-:W-:-:S04]  /*01f0*/  IADD3 R12, P2, PT, R12, 0x20, RZ ;  /* 0x000000200c0c7810 */ /* 0x001fc80007f5e0ff */
[----:B------:R-:W-:Y:S02]  /*0200*/  IADD3.X R13, PT, PT, RZ, R13, RZ, P2, !PT ;  /* 0x0000000dff0d7210 */ /* 0x000fe400017fe4ff */
[----:B-1----:R-:W-:-:S04]  /*0210*/  IADD3 R14, P1, PT, R14, 0x20, RZ ;  /* 0x000000200e0e7810 */ /* 0x002fc80007f3e0ff */
[----:B------:R-:W-:-:S09]  /*0220*/  IADD3.X R15, PT, PT, RZ, R15, RZ, P1, !PT ;  /* 0x0000000fff0f7210 */ /* 0x000fd20000ffe4ff */
.L_x_14:
[C---:B------:R-:W-:Y:S01]  /*0230*/  IMAD.WIDE R20, R3.reuse, 0x4, R12 ;  /* 0x0000000403147825 */ /* 0x040fe200078e020c */
[----:B------:R-:W0:Y:S04]  /*0240*/  LDC.64 R16, c[0x0][0x3a0] ;  /* 0x0000e800ff107b82 */ /* 0x000e280000000a00 */
[----:B------:R-:W0:Y:S04]  /*0250*/  LDG.E R11, desc[UR4][R20.64+-0x20] ;  /* 0xffffe004140b7981 */ /* 0x000e28000c1e1900 */
[----:B------:R-:W2:Y:S04]  /*0260*/  LDG.E R23, desc[UR4][R20.64+-0x1c] ;  /* 0xffffe40414177981 */ /* 0x000ea8000c1e1900 */
[----:B------:R-:W3:Y:S01]  /*0270*/  LDG.E R9, desc[UR4][R20.64+-0x18] ;  /* 0xffffe80414097981 */ /* 0x000ee2000c1e1900 */
[----:B------:R-:W-:-:S03]  /*0280*/  IMAD.WIDE R26, R3, 0x4, R14 ;  /* 0x00000004031a7825 */ /* 0x000fc600078e020e */
[----:B------:R-:W4:Y:S04]  /*0290*/  LDG.E R25, desc[UR4][R20.64+-0x14] ;  /* 0xffffec0414197981 */ /* 0x000f28000c1e1900 */
[----:B------:R-:W5:Y:S04]  /*02a0*/  LDG.E R19, desc[UR4][R26.64+-0x20] ;  /* 0xffffe0041a137981 */ /* 0x000f68000c1e1900 */
[----:B------:R-:W5:Y:S04]  /*02b0*/  LDG.E R18, desc[UR4][R26.64+-0x1c] ;  /* 0xffffe4041a127981 */ /* 0x000f68000c1e1900 */
[----:B------:R-:W5:Y:S01]  /*02c0*/  LDG.E R29, desc[UR4][R20.64+-0x10] ;  /* 0xfffff004141d7981 */ /* 0x000f62000c1e1900 */
[----:B0-----:R-:W-:-:S06]  /*02d0*/  IMAD.WIDE R10, R11, 0x4, R16 ;  /* 0x000000040b0a7825 */ /* 0x001fcc00078e0210 */
[----:B------:R-:W5:Y:S01]  /*02e0*/  LDG.E R10, desc[UR4][R10.64] ;  /* 0x000000040a0a7981 */ /* 0x000f62000c1e1900 */
[----:B--2---:R-:W-:-:S05]  /*02f0*/  IMAD.WIDE R22, R23, 0x4, R16 ;  /* 0x0000000417167825 */ /* 0x004fca00078e0210 */
[----:B------:R-:W2:Y:S01]  /*0300*/  LDG.E R7, desc[UR4][R22.64] ;  /* 0x0000000416077981 */ /* 0x000ea2000c1e1900 */
[----:B---3--:R-:W-:-:S03]  /*0310*/  IMAD.WIDE R8, R9, 0x4, R16 ;  /* 0x0000000409087825 */ /* 0x008fc600078e0210 */
[----:B------:R-:W3:Y:S01]  /*0320*/  LDG.E R11, desc[UR4][R26.64+-0x18] ;  /* 0xffffe8041a0b7981 */ /* 0x000ee2000c1e1900 */
[----:B----4-:R-:W-:-:S03]  /*0330*/  IMAD.WIDE R24, R25, 0x4, R16 ;  /* 0x0000000419187825 */ /* 0x010fc600078e0210 */
[----:B------:R-:W3:Y:S04]  /*0340*/  LDG.E R8, desc[UR4][R8.64] ;  /* 0x0000000408087981 */ /* 0x000ee8000c1e1900 */
[----:B------:R-:W4:Y:S04]  /*0350*/  LDG.E R23, desc[UR4][R20.64+-0xc] ;  /* 0xfffff40414177981 */ /* 0x000f28000c1e1900 */
[----:B------:R-:W4:Y:S01]  /*0360*/  LDG.E R9, desc[UR4][R20.64+-0x8] ;  /* 0xfffff80414097981 */ /* 0x000f22000c1e1900 */
[----:B-----5:R-:W-:-:S03]  /*0370*/  FFMA R28, R19, R10, R6 ;  /* 0x0000000a131c7223 */ /* 0x020fc60000000006 */
[----:B------:R-:W5:Y:S04]  /*0380*/  LDG.E R6, desc[UR4][R24.64] ;  /* 0x0000000418067981 */ /* 0x000f68000c1e1900 */
[----:B------:R-:W5:Y:S01]  /*0390*/  LDG.E R19, desc[UR4][R26.64+-0x14] ;  /* 0xffffec041a137981 */ /* 0x000f62000c1e1900 */
[----:B--2---:R-:W-:Y:S01]  /*03a0*/  FFMA R22, R18, R7, R28 ;  /* 0x0000000712167223 */ /* 0x004fe2000000001c */
[----:B------:R-:W-:Y:S02]  /*03b0*/  IMAD.WIDE R28, R29, 0x4, R16 ;  /* 0x000000041d1c7825 */ /* 0x000fe400078e0210 */
[----:B------:R-:W2:Y:S04]  /*03c0*/  LDG.E R10, desc[UR4][R20.64+-0x4] ;  /* 0xfffffc04140a7981 */ /* 0x000ea8000c1e1900 */
[----:B------:R-:W2:Y:S04]  /*03d0*/  LDG.E R29, desc[UR4][R28.64] ;  /* 0x000000041c1d7981 */ /* 0x000ea8000c1e1900 */
[----:B------:R-:W2:Y:S04]  /*03e0*/  LDG.E R18, desc[UR4][R26.64+-0x10] ;  /* 0xfffff0041a127981 */ /* 0x000ea8000c1e1900 */
[----:B------:R-:W2:Y:S01]  /*03f0*/  LDG.E R7, desc[UR4][R20.64] ;  /* 0x0000000414077981 */ /* 0x000ea2000c1e1900 */
[----:B---3--:R-:W-:Y:S01]  /*0400*/  FFMA R8, R11, R8, R22 ;  /* 0x000000080b087223 */ /* 0x008fe20000000016 */
[----:B----4-:R-:W-:-:S02]  /*0410*/  IMAD.WIDE R22, R23, 0x4, R16 ;  /* 0x0000000417167825 */ /* 0x010fc400078e0210 */
[----:B------:R-:W3:Y:S04]  /*0420*/  LDG.E R11, desc[UR4][R20.64+0x4] ;  /* 0x00000404140b7981 */ /* 0x000ee8000c1e1900 */
[----:B------:R-:W4:Y:S04]  /*0430*/  LDG.E R23, desc[UR4][R22.64] ;  /* 0x0000000416177981 */ /* 0x000f28000c1e1900 */
[----:B------:R-:W4:Y:S04]  /*0440*/  LDG.E R25, desc[UR4][R26.64+-0xc] ;  /* 0xfffff4041a197981 */ /* 0x000f28000c1e1900 */
[----:B------:R-:W4:Y:S04]  /*0450*/  LDG.E R28, desc[UR4][R26.64+-0x8] ;  /* 0xfffff8041a1c7981 */ /* 0x000f28000c1e1900 */
[----:B------:R-:W4:Y:S04]  /*0460*/  LDG.E R22, desc[UR4][R20.64+0x8] ;  /* 0x0000080414167981 */ /* 0x000f28000c1e1900 */
[----:B------:R-:W4:Y:S01]  /*0470*/  LDG.E R24, desc[UR4][R26.64+0x4] ;  /* 0x000004041a187981 */ /* 0x000f22000c1e1900 */
[----:B-----5:R-:W-:Y:S01]  /*0480*/  FFMA R6, R19, R6, R8 ;  /* 0x0000000613067223 */ /* 0x020fe20000000008 */
[----:B------:R-:W-:-:S05]  /*0490*/  IMAD.WIDE R8, R9, 0x4, R16 ;  /* 0x0000000409087825 */ /* 0x000fca00078e0210 */
[----:B------:R0:W5:Y:S01]  /*04a0*/  LDG.E R19, desc[UR4][R8.64] ;  /* 0x0000000408137981 */ /* 0x000162000c1e1900 */
[----:B--2---:R-:W-:-:S03]  /*04b0*/  FFMA R18, R18, R29, R6 ;  /* 0x0000001d12127223 */ /* 0x004fc60000000006 */
[----:B------:R-:W2:Y:S01]  /*04c0*/  LDG.E R29, desc[UR4][R20.64+0x1c] ;  /* 0x00001c04141d7981 */ /* 0x000ea2000c1e1900 */
[----:B0-----:R-:W-:-:S04]  /*04d0*/  IMAD.WIDE R8, R10, 0x4, R16 ;  /* 0x000000040a087825 */ /* 0x001fc800078e0210 */
[--C-:B------:R-:W-:Y:S02]  /*04e0*/  IMAD.WIDE R6, R7, 0x4, R16.reuse ;  /* 0x0000000407067825 */ /* 0x100fe400078e0210 */
[----:B------:R-:W2:Y:S02]  /*04f0*/  LDG.E R8, desc[UR4][R8.64] ;  /* 0x0000000408087981 */ /* 0x000ea4000c1e1900 */
[----:B---3--:R-:W-:Y:S02]  /*0500*/  IMAD.WIDE R10, R11, 0x4, R16 ;  /* 0x000000040b0a7825 */ /* 0x008fe400078e0210 */
[----:B------:R-:W3:Y:S02]  /*0510*/  LDG.E R6, desc[UR4][R6.64] ;  /* 0x0000000406067981 */ /* 0x000ee4000c1e1900 */
[----:B----4-:R-:W-:Y:S02]  /*0520*/  FFMA R23, R25, R23, R18 ;  /* 0x0000001719177223 */ /* 0x010fe40000000012 */
[----:B------:R-:W4:Y:S04]  /*0530*/  LDG.E R10, desc[UR4][R10.64] ;  /* 0x000000040a0a7981 */ /* 0x000f28000c1e1900 */
[----:B------:R-:W2:Y:S04]  /*0540*/  LDG.E R9, desc[UR4][R26.64+-0x4] ;  /* 0xfffffc041a097981 */ /* 0x000ea8000c1e1900 */
[----:B------:R-:W3:Y:S04]  /*0550*/  LDG.E R7, desc[UR4][R26.64] ;  /* 0x000000041a077981 */ /* 0x000ee8000c1e1900 */
[----:B------:R-:W4:Y:S04]  /*0560*/  LDG.E R18, desc[UR4][R20.64+0xc] ;  /* 0x00000c0414127981 */ /* 0x000f28000c1e1900 */
[----:B------:R-:W4:Y:S04]  /*0570*/  LDG.E R25, desc[UR4][R20.64+0x14] ;  /* 0x0000140414197981 */ /* 0x000f28000c1e1900 */
[----:B------:R-:W4:Y:S01]  /*0580*/  LDG.E R11, desc[UR4][R26.64+0x18] ;  /* 0x000018041a0b7981 */ /* 0x000f22000c1e1900 */
[----:B-----5:R-:W-:-:S03]  /*0590*/  FFMA R28, R28, R19, R23 ;  /* 0x000000131c1c7223 */ /* 0x020fc60000000017 */
[----:B------:R-:W5:Y:S04]  /*05a0*/  LDG.E R23, desc[UR4][R20.64+0x10] ;  /* 0x0000100414177981 */ /* 0x000f68000c1e1900 */
[----:B------:R0:W5:Y:S02]  /*05b0*/  LDG.E R19, desc[UR4][R20.64+0x18] ;  /* 0x0000180414137981 */ /* 0x000164000c1e1900 */
[----:B0-----:R-:W-:-:S04]  /*05c0*/  IMAD.WIDE R20, R22, 0x4, R16 ;  /* 0x0000000416147825 */ /* 0x001fc800078e0210 */
[----:B--2---:R-:W-:Y:S02]  /*05d0*/  FFMA R8, R9, R8, R28 ;  /* 0x0000000809087223 */ /* 0x004fe4000000001c */
[----:B------:R-:W2:Y:S02]  /*05e0*/  LDG.E R9, desc[UR4][R26.64+0x10] ;  /* 0x000010041a097981 */ /* 0x000ea4000c1e1900 */
[----:B---3--:R-:W-:Y:S02]  /*05f0*/  FFMA R7, R7, R6, R8 ;  /* 0x0000000607077223 */ /* 0x008fe40000000008 */
[----:B------:R-:W3:Y:S02]  /*0600*/  LDG.E R8, desc[UR4][R26.64+0xc] ;  /* 0x00000c041a087981 */ /* 0x000ee4000c1e1900 */
[----:B----4-:R-:W-:Y:S02]  /*0610*/  FFMA R6, R24, R10, R7 ;  /* 0x0000000a18067223 */ /* 0x010fe40000000007 */
[----:B------:R-:W4:Y:S04]  /*0620*/  LDG.E R7, desc[UR4][R26.64+0x8] ;  /* 0x000008041a077981 */ /* 0x000f28000c1e1900 */
[----:B------:R-:W2:Y:S04]  /*0630*/  LDG.E R10, desc[UR4][R26.64+0x14] ;  /* 0x000014041a0a7981 */ /* 0x000ea8000c1e1900 */
[----:B------:R-:W2:Y:S01]  /*0640*/  LDG.E R26, desc[UR4][R26.64+0x1c] ;  /* 0x00001c041a1a7981 */ /* 0x000ea2000c1e1900 */
[----:B------:R-:W-:-:S06]  /*0650*/  IMAD.WIDE R24, R25, 0x4, R16 ;  /* 0x0000000419187825 */ /* 0x000fcc00078e0210 */
[----:B------:R-:W2:Y:S04]  /*0660*/  LDG.E R25, desc[UR4][R24.64] ;  /* 0x0000000418197981 */ /* 0x000ea8000c1e1900 */
[----:B------:R0:W4:Y:S02]  /*0670*/  LDG.E R27, desc[UR4][R20.64] ;  /* 0x00000004141b7981 */ /* 0x000124000c1e1900 */
[----:B0-----:R-:W-:-:S06]  /*0680*/  IMAD.WIDE R20, R18, 0x4, R16 ;  /* 0x0000000412147825 */ /* 0x001fcc00078e0210 */
[----:B------:R-:W3:Y:S01]  /*0690*/  LDG.E R21, desc[UR4][R20.64] ;  /* 0x0000000414157981 */ /* 0x000ee2000c1e1900 */
[----:B-----5:R-:W-:-:S04]  /*06a0*/  IMAD.WIDE R22, R23, 0x4, R16 ;  /* 0x0000000417167825 */ /* 0x020fc800078e0210 */
[--C-:B------:R-:W-:Y:S02]  /*06b0*/  IMAD.WIDE R18, R19, 0x4, R16.reuse ;  /* 0x0000000413127825 */ /* 0x100fe400078e0210 */
[----:B------:R-:W2:Y:S02]  /*06c0*/  LDG.E R22, desc[UR4][R22.64] ;  /* 0x0000000416167981 */ /* 0x000ea4000c1e1900 */
[----:B------:R-:W-:Y:S02]  /*06d0*/  IMAD.WIDE R16, R29, 0x4, R16 ;  /* 0x000000041d107825 */ /* 0x000fe400078e0210 */
[----:B------:R-:W5:Y:S04]  /*06e0*/  LDG.E R18, desc[UR4][R18.64] ;  /* 0x0000000412127981 */ /* 0x000f68000c1e1900 */
[----:B------:R-:W5:Y:S01]  /*06f0*/  LDG.E R16, desc[UR4][R16.64] ;  /* 0x0000000410107981 */ /* 0x000f62000c1e1900 */
[----:B------:R-:W-:-:S04]  /*0700*/  IADD3 R2, PT, PT, R2, 0x10, RZ ;  /* 0x0000001002027810 */ /* 0x000fc80007ffe0ff */
[----:B------:R-:W-:Y:S02]  /*0710*/  ISETP.NE.AND P1, PT, R2, RZ, PT ;  /* 0x000000ff0200720c */ /* 0x000fe40003f25270 */
[----:B------:R-:W-:Y:S01]  /*0720*/  IADD3 R3, PT, PT, R3, 0x10, RZ ;  /* 0x0000001003037810 */ /* 0x000fe20007ffe0ff */
[----:B----4-:R-:W-:-:S04]  /*0730*/  FFMA R7, R7, R27, R6 ;  /* 0x0000001b07077223 */ /* 0x010fc80000000006 */
[----:B---3--:R-:W-:-:S04]  /*0740*/  FFMA R8, R8, R21, R7 ;  /* 0x0000001508087223 */ /* 0x008fc80000000007 */
[----:B--2---:R-:W-:-:S04]  /*0750*/  FFMA R9, R9, R22, R8 ;  /* 0x0000001609097223 */ /* 0x004fc80000000008 */
[----:B------:R-:W-:-:S04]  /*0760*/  FFMA R10, R10, R25, R9 ;  /* 0x000000190a0a7223 */ /* 0x000fc80000000009 */
[----:B-----5:R-:W-:-:S04]  /*0770*/  FFMA R11, R11, R18, R10 ;  /* 0x000000120b0b7223 */ /* 0x020fc8000000000a */
[----:B------:R-:W-:Y:S01]  /*0780*/  FFMA R6, R26, R16, R11 ;  /* 0x000000101a067223 */ /* 0x000fe2000000000b */
[----:B------:R-:W-:Y:S06]  /*0790*/  @P1 BRA `(.L_x_14) ;  /* 0xfffffff800a41947 */ /* 0x000fec000383ffff */
.L_x_13:
[----:B------:R-:W-:Y:S05]  /*07a0*/  BSYNC.RECONVERGENT B1 ;  /* 0x0000000000017941 */ /* 0x000fea0003800200 */
.L_x_12:
[----:B------:R-:W-:Y:S05]  /*07b0*/  @!P0 BRA `(.L_x_11) ;  /* 0x0000000400948947 */ /* 0x000fea0003800000 */
[----:B------:R-:W-:Y:S01]  /*07c0*/  ISETP.GE.U32.AND P0, PT, R5, 0x8, PT ;  /* 0x000000080500780c */ /* 0x000fe20003f06070 */
[----:B------:R-:W-:Y:S01]  /*07d0*/  BSSY.RECONVERGENT B1, `(.L_x_15) ;  /* 0x0000032000017945 */ /* 0x000fe20003800200 */
[----:B------:R-:W-:-:S04]  /*07e0*/  LOP3.LUT R24, R4, 0x7, RZ, 0xc0, !PT ;  /* 0x0000000704187812 */ /* 0x000fc800078ec0ff */
[----:B------:R-:W-:-:S07]  /*07f0*/  ISETP.NE.AND P1, PT, R24, RZ, PT ;  /* 0x000000ff1800720c */ /* 0x000fce0003f25270 */
[----:B------:R-:W-:Y:S06]  /*0800*/  @!P0 BRA `(.L_x_16) ;  /* 0x0000000000b88947 */ /* 0x000fec0003800000 */
[----:B------:R-:W0:Y:S08]  /*0810*/  LDC.64 R20, c[0x0][0x390] ;  /* 0x0000e400ff147b82 */ /* 0x000e300000000a00 */
[----:B------:R-:W1:Y:S08]  /*0820*/  LDC.64 R10, c[0x0][0x3a0] ;  /* 0x0000e800ff0a7b82 */ /* 0x000e700000000a00 */
[----:B------:R-:W2:Y:S01]  /*0830*/  LDC.64 R8, c[0x0][0x398] ;  /* 0x0000e600ff087b82 */ /* 0x000ea20000000a00 */
[----:B0-----:R-:W-:-:S05]  /*0840*/  IMAD.WIDE R20, R3, 0x4, R20 ;  /* 0x0000000403147825 */ /* 0x001fca00078e0214 */
[----:B------:R-:W1:Y:S04]  /*0850*/  LDG.E R29, desc[UR4][R20.64] ;  /* 0x00000004141d7981 */ /* 0x000e68000c1e1900 */
[----:B------:R-:W3:Y:S04]  /*0860*/  LDG.E R27, desc[UR4][R20.64+0x4] ;  /* 0x00000404141b7981 */ /* 0x000ee8000c1e1900 */
[----:B------:R-:W4:Y:S04]  /*0870*/  LDG.E R25, desc[UR4][R20.64+0x8] ;  /* 0x0000080414197981 */ /* 0x000f28000c1e1900 */
[----:B------:R-:W5:Y:S04]  /*0880*/  LDG.E R13, desc[UR4][R20.64+0xc] ;  /* 0x00000c04140d7981 */ /* 0x000f68000c1e1900 */
[----:B------:R-:W5:Y:S04]  /*0890*/  LDG.E R15, desc[UR4][R20.64+0x10] ;  /* 0x00001004140f7981 */ /* 0x000f68000c1e1900 */
[----:B------:R-:W5:Y:S04]  /*08a0*/  LDG.E R17, desc[UR4][R20.64+0x14] ;  /* 0x0000140414117981 */ /* 0x000f68000c1e1900 */
[----:B------:R-:W5:Y:S04]  /*08b0*/  LDG.E R19, desc[UR4][R20.64+0x18] ;  /* 0x0000180414137981 */ /* 0x000f68000c1e1900 */
[----:B------:R4:W5:Y:S01]  /*08c0*/  LDG.E R23, desc[UR4][R20.64+0x1c] ;  /* 0x00001c0414177981 */ /* 0x000962000c1e1900 */
[----:B--2---:R-:W-:-:S05]  /*08d0*/  IMAD.WIDE R8, R3, 0x4, R8 ;  /* 0x0000000403087825 */ /* 0x004fca00078e0208 */
[----:B------:R-:W2:Y:S04]  /*08e0*/  LDG.E R7, desc[UR4][R8.64] ;  /* 0x0000000408077981 */ /* 0x000ea8000c1e1900 */
[----:B------:R-:W2:Y:S01]  /*08f0*/  LDG.E R22, desc[UR4][R8.64+0x8] ;  /* 0x0000080408167981 */ /* 0x000ea2000c1e1900 */
[----:B-1----:R-:W-:-:S04]  /*0900*/  IMAD.WIDE R28, R29, 0x4, R10 ;  /* 0x000000041d1c7825 */ /* 0x002fc800078e020a */
[--C-:B---3--:R-:W-:Y:S01]  /*0910*/  IMAD.WIDE R26, R27, 0x4, R10.reuse ;  /* 0x000000041b1a7825 */ /* 0x108fe200078e020a */
[----:B------:R-:W2:Y:S03]  /*0920*/  LDG.E R5, desc[UR4][R28.64] ;  /* 0x000000041c057981 */ /* 0x000ea6000c1e1900 */
[--C-:B----4-:R-:W-:Y:S01]  /*0930*/  IMAD.WIDE R20, R25, 0x4, R10.reuse ;  /* 0x0000000419147825 */ /* 0x110fe200078e020a */
[----:B------:R-:W3:Y:S04]  /*0940*/  LDG.E R2, desc[UR4][R26.64] ;  /* 0x000000041a027981 */ /* 0x000ee8000c1e1900 */
[----:B------:R-:W3:Y:S01]  /*0950*/  LDG.E R25, desc[UR4][R8.64+0x4] ;  /* 0x0000040408197981 */ /* 0x000ee2000c1e1900 */
[----:B-----5:R-:W-:-:S03]  /*0960*/  IMAD.WIDE R12, R13, 0x4, R10 ;  /* 0x000000040d0c7825 */ /* 0x020fc600078e020a */
[----:B------:R-:W4:Y:S01]  /*0970*/  LDG.E R21, desc[UR4][R20.64] ;  /* 0x0000000414157981 */ /* 0x000f22000c1e1900 */
[----:B------:R-:W-:-:S03]  /*0980*/  IMAD.WIDE R14, R15, 0x4, R10 ;  /* 0x000000040f0e7825 */ /* 0x000fc600078e020a */
[----:B------:R-:W5:Y:S01]  /*0990*/  LDG.E R13, desc[UR4][R12.64] ;  /* 0x000000040c0d7981 */ /* 0x000f62000c1e1900 */
[----:B------:R-:W-:-:S03]  /*09a0*/  IMAD.WIDE R16, R17, 0x4, R10 ;  /* 0x0000000411107825 */ /* 0x000fc600078e020a */
[----:B------:R-:W5:Y:S01]  /*09b0*/  LDG.E R28, desc[UR4][R8.64+0xc] ;  /* 0x00000c04081c7981 */ /* 0x000f62000c1e1900 */
[----:B------:R-:W-:-:S03]  /*09c0*/  IMAD.WIDE R18, R19, 0x4, R10 ;  /* 0x0000000413127825 */ /* 0x000fc600078e020a */
[----:B------:R-:W5:Y:S04]  /*09d0*/  LDG.E R14, desc[UR4][R14.64] ;  /* 0x000000040e0e7981 */ /* 0x000f68000c1e1900 */
[----:B------:R-:W5:Y:S01]  /*09e0*/  LDG.E R29, desc[UR4][R8.64+0x10] ;  /* 0x00001004081d7981 */ /* 0x000f62000c1e1900 */
[----:B------:R-:W-:-:S03]  /*09f0*/  IMAD.WIDE R10, R23, 0x4, R10 ;  /* 0x00000004170a7825 */ /* 0x000fc600078e020a */
[----:B------:R-:W5:Y:S04]  /*0a00*/  LDG.E R17, desc[UR4][R16.64] ;  /* 0x0000000410117981 */ /* 0x000f68000c1e1900 */
[----:B------:R-:W5:Y:S04]  /*0a10*/  LDG.E R26, desc[UR4][R8.64+0x14] ;  /* 0x00001404081a7981 */ /* 0x000f68000c1e1900 */
[----:B------:R-:W5:Y:S04]  /*0a20*/  LDG.E R18, desc[UR4][R18.64] ;  /* 0x0000000412127981 */ /* 0x000f68000c1e1900 */
[----:B------:R-:W5:Y:S04]  /*0a30*/  LDG.E R23, desc[UR4][R8.64+0x18] ;  /* 0x0000180408177981 */ /* 0x000f68000c1e1900 */
[----:B------:R-:W5:Y:S04]  /*0a40*/  LDG.E R12, desc[UR4][R8.64+0x1c] ;  /* 0x00001c04080c7981 */ /* 0x000f68000c1e1900 */
[----:B------:R-:W5:Y:S01]  /*0a50*/  LDG.E R10, desc[UR4][R10.64] ;  /* 0x000000040a0a7981 */ /* 0x000f62000c1e1900 */
[----:B------:R-:W-:Y:S01]  /*0a60*/  IADD3 R3, PT, PT, R3, 0x8, RZ ;  /* 0x0000000803037810 */ /* 0x000fe20007ffe0ff */
[----:B--2---:R-:W-:-:S04]  /*0a70*/  FFMA R6, R7, R5, R6 ;  /* 0x0000000507067223 */ /* 0x004fc80000000006 */
[----:B---3--:R-:W-:-:S04]  /*0a80*/  FFMA R25, R25, R2, R6 ;  /* 0x0000000219197223 */ /* 0x008fc80000000006 */
[----:B----4-:R-:W-:-:S04]  /*0a90*/  FFMA R21, R22, R21, R25 ;  /* 0x0000001516157223 */ /* 0x010fc80000000019 */
[----:B-----5:R-:W-:-:S04]  /*0aa0*/  FFMA R28, R28, R13, R21 ;  /* 0x0000000d1c1c7223 */ /* 0x020fc80000000015 */
[----:B------:R-:W-:-:S04]  /*0ab0*/  FFMA R29, R29, R14, R28 ;  /* 0x0000000e1d1d7223 */ /* 0x000fc8000000001c */
[----:B------:R-:W-:-:S04]  /*0ac0*/  FFMA R26, R26, R17, R29 ;  /* 0x000000111a1a7223 */ /* 0x000fc8000000001d */
[----:B------:R-:W-:-:S04]  /*0ad0*/  FFMA R23, R23, R18, R26 ;  /* 0x0000001217177223 */ /* 0x000fc8000000001a */
[----:B------:R-:W-:-:S07]  /*0ae0*/  FFMA R6, R12, R10, R23 ;  /* 0x0000000a0c067223 */ /* 0x000fce0000000017 */
.L_x_16:
[----:B------:R-:W-:Y:S05]  /*0af0*/  BSYNC.RECONVERGENT B1 ;  /* 0x0000000000017941 */ /* 0x000fea0003800200 */
.L_x_15:
[----:B------:R-:W-:Y:S05]  /*0b00*/  @!P1 BRA `(.L_x_11) ;  /* 0x0000000000c09947 */ /* 0x000fea0003800000 */
[----:B------:R-:W-:Y:S01]  /*0b10*/  ISETP.GE.U32.AND P0, PT, R24, 0x4, PT ;  /* 0x000000041800780c */ /* 0x000fe20003f06070 */
[----:B------:R-:W-:Y:S01]  /*0b20*/  BSSY.RECONVERGENT B1, `(.L_x_17) ;  /* 0x000001e000017945 */ /* 0x000fe20003800200 */
[----:B------:R-:W-:-:S04]  /*0b30*/  LOP3.LUT R4, R4, 0x3, RZ, 0xc0, !PT ;  /* 0x0000000304047812 */ /* 0x000fc800078ec0ff */
[----:B------:R-:W-:-:S07]  /*0b40*/  ISETP.NE.AND P1, PT, R4, RZ, PT ;  /* 0x000000ff0400720c */ /* 0x000fce0003f25270 */
[----:B------:R-:W-:Y:S06]  /*0b50*/  @!P0 BRA `(.L_x_18) ;  /* 0x0000000000688947 */ /* 0x000fec0003800000 */
[----:B------:R-:W0:Y:S08]  /*0b60*/  LDC.64 R8, c[0x0][0x390] ;  /* 0x0000e400ff087b82 */ /* 0x000e300000000a00 */
[----:B------:R-:W1:Y:S01]  /*0b70*/  LDC.64 R10, c[0x0][0x398] ;  /* 0x0000e600ff0a7b82 */ /* 0x000e620000000a00 */
[----:B0-----:R-:W-:-:S07]  /*0b80*/  IMAD.WIDE R12, R3, 0x4, R8 ;  /* 0x00000004030c7825 */ /* 0x001fce00078e0208 */
[----:B------:R-:W0:Y:S01]  /*0b90*/  LDC.64 R8, c[0x0][0x3a0] ;  /* 0x0000e800ff087b82 */ /* 0x000e220000000a00 */
[----:B------:R-:W0:Y:S04]  /*0ba0*/  LDG.E R15, desc[UR4][R12.64] ;  /* 0x000000040c0f7981 */ /* 0x000e28000c1e1900 */
[----:B------:R-:W2:Y:S04]  /*0bb0*/  LDG.E R17, desc[UR4][R12.64+0x4] ;  /* 0x000004040c117981 */ /* 0x000ea8000c1e1900 */
[----:B------:R-:W3:Y:S04]  /*0bc0*/  LDG.E R19, desc[UR4][R12.64+0x8] ;  /* 0x000008040c137981 */ /* 0x000ee8000c1e1900 */
[----:B------:R-:W4:Y:S01]  /*0bd0*/  LDG.E R7, desc[UR4][R12.64+0xc] ;  /* 0x00000c040c077981 */ /* 0x000f22000c1e1900 */
[----:B-1----:R-:W-:-:S05]  /*0be0*/  IMAD.WIDE R10, R3, 0x4, R10 ;  /* 0x00000004030a7825 */ /* 0x002fca00078e020a */
[----:B------:R-:W5:Y:S04]  /*0bf0*/  LDG.E R5, desc[UR4][R10.64] ;  /* 0x000000040a057981 */ /* 0x000f68000c1e1900 */
[----:B------:R-:W5:Y:S04]  /*0c00*/  LDG.E R2, desc[UR4][R10.64+0x4] ;  /* 0x000004040a027981 */ /* 0x000f68000c1e1900 */
[----:B------:R-:W5:Y:S01]  /*0c10*/  LDG.E R13, desc[UR4][R10.64+0xc] ;  /* 0x00000c040a0d7981 */ /* 0x000f62000c1e1900 */
[----:B0-----:R-:W-:-:S04]  /*0c20*/  IMAD.WIDE R14, R15, 0x4, R8 ;  /* 0x000000040f0e7825 */ /* 0x001fc800078e0208 */
[--C-:B--2---:R-:W-:Y:S02]  /*0c30*/  IMAD.WIDE R16, R17, 0x4, R8.reuse ;  /* 0x0000000411107825 */ /* 0x104fe400078e0208 */
[----:B------:R-:W5:Y:S02]  /*0c40*/  LDG.E R14, desc[UR4][R14.64] ;  /* 0x000000040e0e7981 */ /* 0x000f64000c1e1900 */
[--C-:B---3--:R-:W-:Y:S02]  /*0c50*/  IMAD.WIDE R18, R19, 0x4, R8.reuse ;  /* 0x0000000413127825 */ /* 0x108fe400078e0208 */
[----:B------:R-:W2:Y:S02]  /*0c60*/  LDG.E R16, desc[UR4][R16.64] ;  /* 0x0000000410107981 */ /* 0x000ea4000c1e1900 */
[----:B----4-:R-:W-:Y:S02]  /*0c70*/  IMAD.WIDE R8, R7, 0x4, R8 ;  /* 0x0000000407087825 */ /* 0x010fe400078e0208 */
[----:B------:R-:W3:Y:S04]  /*0c80*/  LDG.E R18, desc[UR4][R18.64] ;  /* 0x0000000412127981 */ /* 0x000ee8000c1e1900 */
[----:B------:R-:W3:Y:S04]  /*0c90*/  LDG.E R7, desc[UR4][R10.64+0x8] ;  /* 0x000008040a077981 */ /* 0x000ee8000c1e1900 */
[----:B------:R-:W4:Y:S01]  /*0ca0*/  LDG.E R8, desc[UR4][R8.64] ;  /* 0x0000000408087981 */ /* 0x000f22000c1e1900 */
[----:B------:R-:W-:Y:S01]  /*0cb0*/  IADD3 R3, PT, PT, R3, 0x4, RZ ;  /* 0x0000000403037810 */ /* 0x000fe20007ffe0ff */
[----:B-----5:R-:W-:-:S04]  /*0cc0*/  FFMA R5, R5, R14, R6 ;  /* 0x0000000e05057223 */ /* 0x020fc80000000006 */
[----:B--2---:R-:W-:-:S04]  /*0cd0*/  FFMA R2, R2, R16, R5 ;  /* 0x0000001002027223 */ /* 0x004fc80000000005 */
[----:B---3--:R-:W-:-:S04]  /*0ce0*/  FFMA R2, R7, R18, R2 ;  /* 0x0000001207027223 */ /* 0x008fc80000000002 */
[----:B----4-:R-:W-:-:S07]  /*0cf0*/  FFMA R6, R13, R8, R2 ;  /* 0x000000080d067223 */ /* 0x010fce0000000002 */
.L_x_18:
[----:B------:R-:W-:Y:S05]  /*0d00*/  BSYNC.RECONVERGENT B1 ;  /* 0x0000000000017941 */ /* 0x000fea0003800200 */
.L_x_17:
[----:B------:R-:W-:Y:S05]  /*0d10*/  @!P1 BRA `(.L_x_11) ;  /* 0x00000000003c9947 */ /* 0x000fea0003800000 */
[----:B------:R-:W0:Y:S01]  /*0d20*/  LDC.64 R16, c[0x0][0x3a0] ;  /* 0x0000e800ff107b82 */ /* 0x000e220000000a00 */
[----:B------:R-:W-:-:S07]  /*0d30*/  IADD3 R2, PT, PT, -R4, RZ, RZ ;  /* 0x000000ff04027210 */ /* 0x000fce0007ffe1ff */
[----:B------:R-:W1:Y:S08]  /*0d40*/  LDC.64 R12, c[0x0][0x390] ;  /* 0x0000e400ff0c7b82 */ /* 0x000e700000000a00 */
[----:B------:R-:W2:Y:S02]  /*0d50*/  LDC.64 R14, c[0x0][0x398] ;  /* 0x0000e600ff0e7b82 */ /* 0x000ea40000000a00 */
.L_x_19:
[----:B-1----:R-:W-:-:S06]  /*0d60*/  IMAD.WIDE R4, R3, 0x4, R12 ;  /* 0x0000000403047825 */ /* 0x002fcc00078e020c */
[----:B------:R-:W0:Y:S01]  /*0d70*/  LDG.E R5, desc[UR4][R4.64] ;  /* 0x0000000404057981 */ /* 0x000e22000c1e1900 */
[----:B--2---:R-:W-:-:S06]  /*0d80*/  IMAD.WIDE R8, R3, 0x4, R14 ;  /* 0x0000000403087825 */ /* 0x004fcc00078e020e */
[----:B------:R-:W2:Y:S01]  /*0d90*/  LDG.E R9, desc[UR4][R8.64] ;  /* 0x0000000408097981 */ /* 0x000ea2000c1e1900 */
[----:B------:R-:W-:Y:S01]  /*0da0*/  IADD3 R2, PT, PT, R2, 0x1, RZ ;  /* 0x0000000102027810 */ /* 0x000fe20007ffe0ff */
[----:B0-----:R-:W-:-:S06]  /*0db0*/  IMAD.WIDE R10, R5, 0x4, R16 ;  /* 0x00000004050a7825 */ /* 0x001fcc00078e0210 */
[----:B------:R-:W2:Y:S01]  /*0dc0*/  LDG.E R10, desc[UR4][R10.64] ;  /* 0x000000040a0a7981 */ /* 0x000ea2000c1e1900 */
[----:B------:R-:W-:Y:S02]  /*0dd0*/  ISETP.NE.AND P0, PT, R2, RZ, PT ;  /* 0x000000ff0200720c */ /* 0x000fe40003f05270 */
[----:B------:R-:W-:Y:S01]  /*0de0*/  IADD3 R3, PT, PT, R3, 0x1, RZ ;  /* 0x0000000103037810 */ /* 0x000fe20007ffe0ff */
[----:B--2---:R-:W-:-:S10]  /*0df0*/  FFMA R6, R9, R10, R6 ;  /* 0x0000000a09067223 */ /* 0x004fd40000000006 */
[----:B------:R-:W-:Y:S05]  /*0e00*/  @P0 BRA `(.L_x_19) ;  /* 0xfffffffc00d40947 */ /* 0x000fea000383ffff */
.L_x_11:
[----:B------:R-:W-:Y:S05]  /*0e10*/  BSYNC.RECONVERGENT B0 ;  /* 0x0000000000007941 */ /* 0x000fea0003800200 */
.L_x_10:
[----:B------:R-:W0:Y:S02]  /*0e20*/  LDC.64 R2, c[0x0][0x3a8] ;  /* 0x0000ea00ff027b82 */ /* 0x000e240000000a00 */
[----:B0-----:R-:W-:-:S05]  /*0e30*/  IMAD.WIDE R2, R0, 0x4, R2 ;  /* 0x0000000400027825 */ /* 0x001fca00078e0202 */
[----:B------:R-:W2:Y:S02]  /*0e40*/  LDG.E R5, desc[UR4][R2.64] ;  /* 0x0000000402057981 */ /* 0x000ea4000c1e1900 */
[----:B--2---:R-:W-:-:S05]  /*0e50*/  FADD R5, R5, R6 ;  /* 0x0000000605057221 */ /* 0x004fca0000000000 */
[----:B------:R-:W-:Y:S01]  /*0e60*/  STG.E desc[UR4][R2.64], R5 ;  /* 0x0000000502007986 */ /* 0x000fe2000c101904 */
[----:B------:R-:W-:Y:S05]  /*0e70*/  EXIT ;  /* 0x000000000000794d */ /* 0x000fea0003800000 */
.L_x_20:
        /* <DEDUP_REMOVED lines=16> */
.L_x_55:


//--------------------- .text._Z6inicsrPiS_PfS_ii --------------------------
	.section	.text._Z6inicsrPiS_PfS_ii,"ax",@progbits
	.align	128
        .global         _Z6inicsrPiS_PfS_ii
        .type           _Z6inicsrPiS_PfS_ii,@function
        .size           _Z6inicsrPiS_PfS_ii,(.L_x_52 - _Z6inicsrPiS_PfS_ii)
        .other          _Z6inicsrPiS_PfS_ii,@"STO_CUDA_ENTRY STV_DEFAULT"
_Z6inicsrPiS_PfS_ii:
.text._Z6inicsrPiS_PfS_ii:
        /* <DEDUP_REMOVED lines=9> */
[----:B------:R-:W1:Y:S01]  /*0090*/  LDCU UR4, c[0x0][0x3a4] ;  /* 0x00007480ff0477ac */ /* 0x000e620008000800 */
[C---:B------:R-:W-:Y:S01]  /*00a0*/  VIADD R0, R5.reuse, 0x1 ;  /* 0x0000000105007836 */ /* 0x040fe20000000000 */
[----:B------:R-:W2:Y:S04]  /*00b0*/  LDCU.64 UR8, c[0x0][0x358] ;  /* 0x00006b00ff0877ac */ /* 0x000ea80008000a00 */
[----:B------:R-:W-:Y:S01]  /*00c0*/  ISETP.GE.AND P0, PT, R0, UR5, PT ;  /* 0x0000000500007c0c */ /* 0x000fe2000bf06270 */
[----:B-1----:R-:W-:Y:S02]  /*00d0*/  IMAD.U32 R12, RZ, RZ, UR4 ;  /* 0x00000004ff0c7e24 */ /* 0x002fe4000f8e00ff */
[----:B0-----:R-:W-:-:S10]  /*00e0*/  IMAD.WIDE R2, R5, 0x4, R2 ;  /* 0x0000000405027825 */ /* 0x001fd400078e0202 */
[----:B--2---:R-:W2:Y:S04]  /*00f0*/  @!P0 LDG.E R12, desc[UR8][R2.64+0x4] ;  /* 0x00000408020c8981 */ /* 0x004ea8000c1e1900 */
[----:B------:R-:W2:Y:S02]  /*0100*/  LDG.E R13, desc[UR8][R2.64] ;  /* 0x00000008020d7981 */ /* 0x000ea4000c1e1900 */
[----:B--2---:R-:W-:-:S13]  /*0110*/  ISETP.GE.AND P0, PT, R13, R12, PT ;  /* 0x0000000c0d00720c */ /* 0x004fda0003f06270 */
[----:B------:R-:W-:Y:S05]  /*0120*/  @P0 EXIT ;  /* 0x000000000000094d */ /* 0x000fea0003800000 */
[----:B------:R-:W-:Y:S01]  /*0130*/  IADD3 R0, PT, PT, -R13, R12, RZ ;  /* 0x0000000c0d007210 */ /* 0x000fe20007ffe1ff */
[----:B------:R-:W-:Y:S01]  /*0140*/  BSSY.RECONVERGENT B0, `(.L_x_21) ;  /* 0x0000022000007945 */ /* 0x000fe20003800200 */
[----:B------:R-:W-:Y:S02]  /*0150*/  IMAD.MOV.U32 R3, RZ, RZ, R13 ;  /* 0x000000ffff037224 */ /* 0x000fe400078e000d */
[----:B------:R-:W-:-:S13]  /*0160*/  LOP3.LUT P0, R0, R0, 0x3, RZ, 0xc0, !PT ;  /* 0x0000000300007812 */ /* 0x000fda000780c0ff */
[----:B------:R-:W-:Y:S05]  /*0170*/  @!P0 BRA `(.L_x_22) ;  /* 0x0000000000788947 */ /* 0x000fea0003800000 */
[----:B------:R-:W0:Y:S01]  /*0180*/  LDC.64 R4, c[0x0][0x388] ;  /* 0x0000e200ff047b82 */ /* 0x000e220000000a00 */
[----:B------:R-:W-:Y:S01]  /*0190*/  IMAD.MOV R14, RZ, RZ, -R0 ;  /* 0x000000ffff0e7224 */ /* 0x000fe200078e0a00 */
[----:B------:R-:W-:-:S06]  /*01a0*/  MOV R3, R13 ;  /* 0x0000000d00037202 */ /* 0x000fcc0000000f00 */
[----:B------:R-:W1:Y:S08]  /*01b0*/  LDC.64 R6, c[0x0][0x390] ;  /* 0x0000e400ff067b82 */ /* 0x000e700000000a00 */
[----:B------:R-:W2:Y:S02]  /*01c0*/  LDC.64 R8, c[0x0][0x398] ;  /* 0x0000e600ff087b82 */ /* 0x000ea40000000a00 */
.L_x_26:
[----:B0-----:R-:W-:-:S06]  /*01d0*/  IMAD.WIDE R16, R3, 0x4, R4 ;  /* 0x0000000403107825 */ /* 0x001fcc00078e0204 */
[----:B------:R-:W2:Y:S02]  /*01e0*/  LDG.E R17, desc[UR8][R16.64] ;  /* 0x0000000810117981 */ /* 0x000ea4000c1e1900 */
[----:B--2---:R-:W-:-:S06]  /*01f0*/  IMAD.WIDE R18, R17, 0x4, R8 ;  /* 0x0000000411127825 */ /* 0x004fcc00078e0208 */
[----:B------:R-:W2:Y:S01]  /*0200*/  LDG.E R18, desc[UR8][R18.64] ;  /* 0x0000000812127981 */ /* 0x000ea2000c1e1900 */
[----:B------:R-:W-:Y:S01]  /*0210*/  VIADD R14, R14, 0x1 ;  /* 0x000000010e0e7836 */ /* 0x000fe20000000000 */
[----:B------:R-:W-:Y:S01]  /*0220*/  BSSY.RECONVERGENT B1, `(.L_x_23) ;  /* 0x0000010000017945 */ /* 0x000fe20003800200 */
[----:B-1-3--:R-:W-:-:S03]  /*0230*/  IMAD.WIDE R10, R3, 0x4, R6 ;  /* 0x00000004030a7825 */ /* 0x00afc600078e0206 */
[----:B------:R-:W-:Y:S02]  /*0240*/  ISETP.NE.AND P3, PT, R14, RZ, PT ;  /* 0x000000ff0e00720c */ /* 0x000fe40003f65270 */
[----:B--2---:R-:W-:-:S05]  /*0250*/  I2FP.F32.S32 R2, R18 ;  /* 0x0000001200027245 */ /* 0x004fca0000201400 */
[----:B------:R-:W-:-:S05]  /*0260*/  VIADD R0, R2, 0x1800000 ;  /* 0x0180000002007836 */ /* 0x000fca0000000000 */
[----:B------:R-:W-:-:S04]  /*0270*/  LOP3.LUT R0, R0, 0x7f800000, RZ, 0xc0, !PT ;  /* 0x7f80000000007812 */ /* 0x000fc800078ec0ff */
[----:B------:R-:W-:-:S13]  /*0280*/  ISETP.GT.U32.AND P0, PT, R0, 0x1ffffff, PT ;  /* 0x01ffffff0000780c */ /* 0x000fda0003f04070 */
[----:B------:R-:W-:Y:S05]  /*0290*/  @P0 BRA `(.L_x_24) ;  /* 0x0000000000100947 */ /* 0x000fea0003800000 */
[----:B------:R-:W-:Y:S02]  /*02a0*/  MOV R0, R2 ;  /* 0x0000000200007202 */ /* 0x000fe40000000f00 */
[----:B------:R-:W-:-:S07]  /*02b0*/  MOV R16, 0x2d0 ;  /* 0x000002d000107802 */ /* 0x000fce0000000f00 */
[----:B------:R-:W-:Y:S05]  /*02c0*/  CALL.REL.NOINC `($__internal_1_$__cuda_sm20_rcp_rn_f32_slowpath) ;  /* 0x0000000400c07944 */ /* 0x000fea0003c00000 */
[----:B------:R-:W-:Y:S05]  /*02d0*/  BRA `(.L_x_25) ;  /* 0x0000000000107947 */ /* 0x000fea0003800000 */
.L_x_24:
[----:B------:R-:W0:Y:S02]  /*02e0*/  MUFU.RCP R15, R2 ;  /* 0x00000002000f7308 */ /* 0x000e240000001000 */
[----:B0-----:R-:W-:-:S04]  /*02f0*/  FFMA R0, R2, R15, -1 ;  /* 0xbf80000002007423 */ /* 0x001fc8000000000f */
[----:B------:R-:W-:-:S04]  /*0300*/  FADD.FTZ R0, -R0, -RZ ;  /* 0x800000ff00007221 */ /* 0x000fc80000010100 */
[----:B------:R-:W-:-:S07]  /*0310*/  FFMA R15, R15, R0, R15 ;  /* 0x000000000f0f7223 */ /* 0x000fce000000000f */
.L_x_25:
[----:B------:R-:W-:Y:S05]  /*0320*/  BSYNC.RECONVERGENT B1 ;  /* 0x0000000000017941 */ /* 0x000fea0003800200 */
.L_x_23:
[----:B------:R3:W-:Y:S01]  /*0330*/  STG.E desc[UR8][R10.64], R15 ;  /* 0x0000000f0a007986 */ /* 0x0007e2000c101908 */
[----:B------:R-:W-:Y:S01]  /*0340*/  VIADD R3, R3, 0x1 ;  /* 0x0000000103037836 */ /* 0x000fe20000000000 */
[----:B------:R-:W-:Y:S06]  /*0350*/  @P3 BRA `(.L_x_26) ;  /* 0xfffffffc009c3947 */ /* 0x000fec000383ffff */
.L_x_22:
[----:B------:R-:W-:Y:S05]  /*0360*/  BSYNC.RECONVERGENT B0 ;  /* 0x0000000000007941 */ /* 0x000fea0003800200 */
.L_x_21:
[----:B------:R-:W-:-:S05]  /*0370*/  IMAD.IADD R0, R13, 0x1, -R12 ;  /* 0x000000010d007824 */ /* 0x000fca00078e0a0c */
[----:B------:R-:W-:-:S13]  /*0380*/  ISETP.GT.U32.AND P0, PT, R0, -0x4, PT ;  /* 0xfffffffc0000780c */ /* 0x000fda0003f04070 */
[----:B------:R-:W-:Y:S05]  /*0390*/  @P0 EXIT ;  /* 0x000000000000094d */ /* 0x000fea0003800000 */
[----:B------:R-:W0:Y:S01]  /*03a0*/  LDC.64 R4, c[0x0][0x398] ;  /* 0x0000e600ff047b82 */ /* 0x000e220000000a00 */
[----:B------:R-:W1:Y:S01]  /*03b0*/  LDCU.64 UR6, c[0x0][0x388] ;  /* 0x00007100ff0677ac */ /* 0x000e620008000a00 */
[----:B------:R-:W-:Y:S01]  /*03c0*/  IADD3 R12, PT, PT, R3, -R12, RZ ;  /* 0x8000000c030c7210 */ /* 0x000fe20007ffe0ff */
[----:B------:R-:W2:Y:S01]  /*03d0*/  LDCU.64 UR4, c[0x0][0x390] ;  /* 0x00007200ff0477ac */ /* 0x000ea20008000a00 */
[----:B-1----:R-:W-:Y:S02]  /*03e0*/  UIADD3 UR6, UP0, UPT, UR6, 0x8, URZ ;  /* 0x0000000806067890 */ /* 0x002fe4000ff1e0ff */
[----:B--2---:R-:W-:Y:S02]  /*03f0*/  UIADD3 UR4, UP1, UPT, UR4, 0x8, URZ ;  /* 0x0000000804047890 */ /* 0x004fe4000ff3e0ff */
[----:B------:R-:W-:Y:S02]  /*0400*/  UIADD3.X UR7, UPT, UPT, URZ, UR7, URZ, UP0, !UPT ;  /* 0x00000007ff077290 */ /* 0x000fe400087fe4ff */
[----:B------:R-:W-:-:S12]  /*0410*/  UIADD3.X UR5, UPT, UPT, URZ, UR5, URZ, UP1, !UPT ;  /* 0x00000005ff057290 */ /* 0x000fd80008ffe4ff */
.L_x_39:
[----:B------:R-:W-:Y:S02]  /*0420*/  IMAD.U32 R6, RZ, RZ, UR6 ;  /* 0x00000006ff067e24 */ /* 0x000fe4000f8e00ff */
[----:B-1----:R-:W-:Y:S02]  /*0430*/  IMAD.U32 R7, RZ, RZ, UR7 ;  /* 0x00000007ff077e24 */ /* 0x002fe4000f8e00ff */
[----:B------:R-:W-:-:S05]  /*0440*/  IMAD.WIDE R6, R3, 0x4, R6 ;  /* 0x0000000403067825 */ /* 0x000fca00078e0206 */
[----:B---3--:R-:W0:Y:S02]  /*0450*/  LDG.E R11, desc[UR8][R6.64+-0x8] ;  /* 0xfffff808060b7981 */ /* 0x008e24000c1e1900 */
[----:B0-----:R-:W-:-:S06]  /*0460*/  IMAD.WIDE R10, R11, 0x4, R4 ;  /* 0x000000040b0a7825 */ /* 0x001fcc00078e0204 */
[----:B------:R-:W2:Y:S01]  /*0470*/  LDG.E R10, desc[UR8][R10.64] ;  /* 0x000000080a0a7981 */ /* 0x000ea2000c1e1900 */
[----:B------:R-:W-:Y:S01]  /*0480*/  VIADD R12, R12, 0x4 ;  /* 0x000000040c0c7836 */ /* 0x000fe20000000000 */
[----:B------:R-:W-:Y:S01]  /*0490*/  MOV R9, UR5 ;  /* 0x0000000500097c02 */ /* 0x000fe20008000f00 */
[----:B------:R-:W-:Y:S01]  /*04a0*/  IMAD.U32 R8, RZ, RZ, UR4 ;  /* 0x00000004ff087e24 */ /* 0x000fe2000f8e00ff */
[----:B------:R-:W-:Y:S02]  /*04b0*/  BSSY.RECONVERGENT B0, `(.L_x_27) ;  /* 0x0000011000007945 */ /* 0x000fe40003800200 */
[----:B------:R-:W-:Y:S01]  /*04c0*/  ISETP.NE.AND P3, PT, R12, RZ, PT ;  /* 0x000000ff0c00720c */ /* 0x000fe20003f65270 */
[----:B------:R-:W-:Y:S01]  /*04d0*/  IMAD.WIDE R8, R3, 0x4, R8 ;  /* 0x0000000403087825 */ /* 0x000fe200078e0208 */
[----:B--2---:R-:W-:-:S04]  /*04e0*/  I2FP.F32.S32 R2, R10 ;  /* 0x0000000a00027245 */ /* 0x004fc80000201400 */
[----:B------:R-:W-:-:S04]  /*04f0*/  IADD3 R0, PT, PT, R2, 0x1800000, RZ ;  /* 0x0180000002007810 */ /* 0x000fc80007ffe0ff */
[----:B------:R-:W-:-:S04]  /*0500*/  LOP3.LUT R0, R0, 0x7f800000, RZ, 0xc0, !PT ;  /* 0x7f80000000007812 */ /* 0x000fc800078ec0ff */
[----:B------:R-:W-:-:S13]  /*0510*/  ISETP.GT.U32.AND P0, PT, R0, 0x1ffffff, PT ;  /* 0x01ffffff0000780c */ /* 0x000fda0003f04070 */
[----:B------:R-:W-:Y:S05]  /*0520*/  @P0 BRA `(.L_x_28) ;  /* 0x0000000000140947 */ /* 0x000fea0003800000 */
[----:B------:R-:W-:Y:S01]  /*0530*/  IMAD.MOV.U32 R0, RZ, RZ, R2 ;  /* 0x000000ffff007224 */ /* 0x000fe200078e0002 */
[----:B------:R-:W-:-:S07]  /*0540*/  MOV R16, 0x560 ;  /* 0x0000056000107802 */ /* 0x000fce0000000f00 */
[----:B------:R-:W-:Y:S05]  /*0550*/  CALL.REL.NOINC `($__internal_1_$__cuda_sm20_rcp_rn_f32_slowpath) ;  /* 0x00000004001c7944 */ /* 0x000fea0003c00000 */
[----:B------:R-:W-:Y:S01]  /*0560*/  IMAD.MOV.U32 R13, RZ, RZ, R15 ;  /* 0x000000ffff0d7224 */ /* 0x000fe200078e000f */
[----:B------:R-:W-:Y:S06]  /*0570*/  BRA `(.L_x_29) ;  /* 0x0000000000107947 */ /* 0x000fec0003800000 */
.L_x_28:
[----:B------:R-:W0:Y:S02]  /*0580*/  MUFU.RCP R13, R2 ;  /* 0x00000002000d7308 */ /* 0x000e240000001000 */
[----:B0-----:R-:W-:-:S04]  /*0590*/  FFMA R0, R2, R13, -1 ;  /* 0xbf80000002007423 */ /* 0x001fc8000000000d */
[----:B------:R-:W-:-:S04]  /*05a0*/  FADD.FTZ R0, -R0, -RZ ;  /* 0x800000ff00007221 */ /* 0x000fc80000010100 */
[----:B------:R-:W-:-:S07]  /*05b0*/  FFMA R13, R13, R0, R13 ;  /* 0x000000000d0d7223 */ /* 0x000fce000000000d */
.L_x_29:
[----:B------:R-:W-:Y:S05]  /*05c0*/  BSYNC.RECONVERGENT B0 ;  /* 0x0000000000007941 */ /* 0x000fea0003800200 */
.L_x_27:
[----:B------:R0:W-:Y:S04]  /*05d0*/  STG.E desc[UR8][R8.64+-0x8], R13 ;  /* 0xfffff80d08007986 */ /* 0x0001e8000c101908 */
[----:B------:R-:W2:Y:S02]  /*05e0*/  LDG.E R11, desc[UR8][R6.64+-0x4] ;  /* 0xfffffc08060b7981 */ /* 0x000ea4000c1e1900 */
[----:B--2---:R-:W-:-:S06]  /*05f0*/  IMAD.WIDE R10, R11, 0x4, R4 ;  /* 0x000000040b0a7825 */ /* 0x004fcc00078e0204 */
[----:B------:R-:W2:Y:S01]  /*0600*/  LDG.E R10, desc[UR8][R10.64] ;  /* 0x000000080a0a7981 */ /* 0x000ea2000c1e1900 */
[----:B------:R-:W-:Y:S01]  /*0610*/  BSSY.RECONVERGENT B0, `(.L_x_30) ;  /* 0x000000f000007945 */ /* 0x000fe20003800200 */
[----:B--2---:R-:W-:-:S04]  /*0620*/  I2FP.F32.S32 R2, R10 ;  /* 0x0000000a00027245 */ /* 0x004fc80000201400 */
[----:B------:R-:W-:-:S04]  /*0630*/  IADD3 R0, PT, PT, R2, 0x1800000, RZ ;  /* 0x0180000002007810 */ /* 0x000fc80007ffe0ff */
[----:B------:R-:W-:-:S04]  /*0640*/  LOP3.LUT R0, R0, 0x7f800000, RZ, 0xc0, !PT ;  /* 0x7f80000000007812 */ /* 0x000fc800078ec0ff */
[----:B------:R-:W-:-:S13]  /*0650*/  ISETP.GT.U32.AND P0, PT, R0, 0x1ffffff, PT ;  /* 0x01ffffff0000780c */ /* 0x000fda0003f04070 */
[----:B0-----:R-:W-:Y:S05]  /*0660*/  @P0 BRA `(.L_x_31) ;  /* 0x0000000000140947 */ /* 0x001fea0003800000 */
[----:B------:R-:W-:Y:S01]  /*0670*/  IMAD.MOV.U32 R0, RZ, RZ, R2 ;  /* 0x000000ffff007224 */ /* 0x000fe200078e0002 */
[----:B------:R-:W-:-:S07]  /*0680*/  MOV R16, 0x6a0 ;  /* 0x000006a000107802 */ /* 0x000fce0000000f00 */
[----:B------:R-:W-:Y:S05]  /*0690*/  CALL.REL.NOINC `($__internal_1_$__cuda_sm20_rcp_rn_f32_slowpath) ;  /* 0x0000000000cc7944 */ /* 0x000fea0003c00000 */
[----:B------:R-:W-:Y:S01]  /*06a0*/  IMAD.MOV.U32 R13, RZ, RZ, R15 ;  /* 0x000000ffff0d7224 */ /* 0x000fe200078e000f */
[----:B------:R-:W-:Y:S06]  /*06b0*/  BRA `(.L_x_32) ;  /* 0x0000000000107947 */ /* 0x000fec0003800000 */
.L_x_31:
[----:B------:R-:W0:Y:S02]  /*06c0*/  MUFU.RCP R13, R2 ;  /* 0x00000002000d7308 */ /* 0x000e240000001000 */
[----:B0-----:R-:W-:-:S04]  /*06d0*/  FFMA R0, R2, R13, -1 ;  /* 0xbf80000002007423 */ /* 0x001fc8000000000d */
[----:B------:R-:W-:-:S04]  /*06e0*/  FADD.FTZ R0, -R0, -RZ ;  /* 0x800000ff00007221 */ /* 0x000fc80000010100 */
[----:B------:R-:W-:-:S07]  /*06f0*/  FFMA R13, R13, R0, R13 ;  /* 0x000000000d0d7223 */ /* 0x000fce000000000d */
.L_x_32:
[----:B------:R-:W-:Y:S05]  /*0700*/  BSYNC.RECONVERGENT B0 ;  /* 0x0000000000007941 */ /* 0x000fea0003800200 */
.L_x_30:
        /* <DEDUP_REMOVED lines=15> */
.L_x_34:
[----:B------:R-:W0:Y:S02]  /*0800*/  MUFU.RCP R13, R2 ;  /* 0x00000002000d7308 */ /* 0x000e240000001000 */
[----:B0-----:R-:W-:-:S04]  /*0810*/  FFMA R0, R2, R13, -1 ;  /* 0xbf80000002007423 */ /* 0x001fc8000000000d */
[----:B------:R-:W-:-:S04]  /*0820*/  FADD.FTZ R0, -R0, -RZ ;  /* 0x800000ff00007221 */ /* 0x000fc80000010100 */
[----:B------:R-:W-:-:S07]  /*0830*/  FFMA R13, R13, R0, R13 ;  /* 0x000000000d0d7223 */ /* 0x000fce000000000d */
.L_x_35:
[----:B------:R-:W-:Y:S05]  /*0840*/  BSYNC.RECONVERGENT B0 ;  /* 0x0000000000007941 */ /* 0x000fea0003800200 */
.L_x_33:
        /* <DEDUP_REMOVED lines=15> */
.L_x_37:
[----:B------:R-:W0:Y:S02]  /*0940*/  MUFU.RCP R7, R2 ;  /* 0x0000000200077308 */ /* 0x000e240000001000 */
[----:B0-----:R-:W-:-:S04]  /*0950*/  FFMA R0, R2, R7, -1 ;  /* 0xbf80000002007423 */ /* 0x001fc80000000007 */
[----:B------:R-:W-:-:S04]  /*0960*/  FADD.FTZ R0, -R0, -RZ ;  /* 0x800000ff00007221 */ /* 0x000fc80000010100 */
[----:B------:R-:W-:-:S07]  /*0970*/  FFMA R7, R7, R0, R7 ;  /* 0x0000000007077223 */ /* 0x000fce0000000007 */
.L_x_38:
[----:B------:R-:W-:Y:S05]  /*0980*/  BSYNC.RECONVERGENT B0 ;  /* 0x0000000000007941 */ /* 0x000fea0003800200 */
.L_x_36:
[----:B------:R1:W-:Y:S01]  /*0990*/  STG.E desc[UR8][R8.64+0x4], R7 ;  /* 0x0000040708007986 */ /* 0x0003e2000c101908 */
[----:B------:R-:W-:Y:S01]  /*09a0*/  IADD3 R3, PT, PT, R3, 0x4, RZ ;  /* 0x0000000403037810 */ /* 0x000fe20007ffe0ff */
[----:B------:R-:W-:Y:S06]  /*09b0*/  @P3 BRA `(.L_x_39) ;  /* 0xfffffff800983947 */ /* 0x000fec000383ffff */
[----:B------:R-:W-:Y:S05]  /*09c0*/  EXIT ;  /* 0x000000000000794d */ /* 0x000fea0003800000 */
        .weak           $__internal_1_$__cuda_sm20_rcp_rn_f32_slowpath
        .type           $__internal_1_$__cuda_sm20_rcp_rn_f32_slowpath,@function
        .size           $__internal_1_$__cuda_sm20_rcp_rn_f32_slowpath,(.L_x_52 - $__internal_1_$__cuda_sm20_rcp_rn_f32_slowpath)
$__internal_1_$__cuda_sm20_rcp_rn_f32_slowpath:
[----:B------:R-:W-:Y:S01]  /*09d0*/  IMAD.SHL.U32 R2, R0, 0x2, RZ ;  /* 0x0000000200027824 */ /* 0x000fe200078e00ff */
[----:B------:R-:W-:Y:S04]  /*09e0*/  BSSY.RECONVERGENT B2, `(.L_x_40) ;  /* 0x0000030000027945 */ /* 0x000fe80003800200 */
[----:B------:R-:W-:-:S04]  /*09f0*/  SHF.R.U32.HI R2, RZ, 0x18, R2 ;  /* 0x00000018ff027819 */ /* 0x000fc80000011602 */
[----:B------:R-:W-:-:S13]  /*0a00*/  ISETP.NE.U32.AND P0, PT, R2, RZ, PT ;  /* 0x000000ff0200720c */ /* 0x000fda0003f05070 */
[----:B------:R-:W-:Y:S05]  /*0a10*/  @P0 BRA `(.L_x_41) ;  /* 0x0000000000280947 */ /* 0x000fea0003800000 */
[----:B------:R-:W-:-:S05]  /*0a20*/  IMAD.SHL.U32 R2, R0, 0x2, RZ ;  /* 0x0000000200027824 */ /* 0x000fca00078e00ff */
[----:B------:R-:W-:-:S13]  /*0a30*/  ISETP.NE.AND P0, PT, R2, RZ, PT ;  /* 0x000000ff0200720c */ /* 0x000fda0003f05270 */
[----:B------:R-:W-:Y:S01]  /*0a40*/  @P0 FFMA R17, R0, 1.84467440737095516160e+19, RZ ;  /* 0x5f80000000110823 */ /* 0x000fe200000000ff */
[----:B------:R-:W-:Y:S08]  /*0a50*/  @!P0 MUFU.RCP R15, R0 ;  /* 0x00000000000f8308 */ /* 0x000ff00000001000 */
[----:B------:R-:W0:Y:S02]  /*0a60*/  @P0 MUFU.RCP R2, R17 ;  /* 0x0000001100020308 */ /* 0x000e240000001000 */
[----:B0-----:R-:W-:-:S04]  /*0a70*/  @P0 FFMA R18, R17, R2, -1 ;  /* 0xbf80000011120423 */ /* 0x001fc80000000002 */
[----:B------:R-:W-:-:S04]  /*0a80*/  @P0 FADD.FTZ R19, -R18, -RZ ;  /* 0x800000ff12130221 */ /* 0x000fc80000010100 */
[----:B------:R-:W-:-:S04]  /*0a90*/  @P0 FFMA R2, R2, R19, R2 ;  /* 0x0000001302020223 */ /* 0x000fc80000000002 */
[----:B------:R-:W-:Y:S01]  /*0aa0*/  @P0 FFMA R15, R2, 1.84467440737095516160e+19, RZ ;  /* 0x5f800000020f0823 */ /* 0x000fe200000000ff */
[----:B------:R-:W-:Y:S06]  /*0ab0*/  BRA `(.L_x_42) ;  /* 0x0000000000887947 */ /* 0x000fec0003800000 */
.L_x_41:
[----:B------:R-:W-:-:S04]  /*0ac0*/  IADD3 R15, PT, PT, R2, -0xfd, RZ ;  /* 0xffffff03020f7810 */ /* 0x000fc80007ffe0ff */
[----:B------:R-:W-:-:S13]  /*0ad0*/  ISETP.GT.U32.AND P0, PT, R15, 0x1, PT ;  /* 0x000000010f00780c */ /* 0x000fda0003f04070 */
[----:B------:R-:W-:Y:S05]  /*0ae0*/  @P0 BRA `(.L_x_43) ;  /* 0x0000000000780947 */ /* 0x000fea0003800000 */
[----:B------:R-:W-:Y:S01]  /*0af0*/  LOP3.LUT R17, R0, 0x7fffff, RZ, 0xc0, !PT ;  /* 0x007fffff00117812 */ /* 0x000fe200078ec0ff */
[----:B------:R-:W-:-:S03]  /*0b00*/  IMAD.MOV.U32 R22, RZ, RZ, 0x3 ;  /* 0x00000003ff167424 */ /* 0x000fc600078e00ff */
[----:B------:R-:W-:-:S04]  /*0b10*/  LOP3.LUT R19, R17, 0x3f800000, RZ, 0xfc, !PT ;  /* 0x3f80000011137812 */ /* 0x000fc800078efcff */
[----:B------:R-:W0:Y:S02]  /*0b20*/  MUFU.RCP R18, R19 ;  /* 0x0000001300127308 */ /* 0x000e240000001000 */
[----:B0-----:R-:W-:-:S04]  /*0b30*/  FFMA R17, R19, R18, -1 ;  /* 0xbf80000013117423 */ /* 0x001fc80000000012 */
[----:B------:R-:W-:-:S04]  /*0b40*/  FADD.FTZ R21, -R17, -RZ ;  /* 0x800000ff11157221 */ /* 0x000fc80000010100 */
[CCC-:B------:R-:W-:Y:S01]  /*0b50*/  FFMA.RM R17, R18.reuse, R21.reuse, R18.reuse ;  /* 0x0000001512117223 */ /* 0x1c0fe20000004012 */
[----:B------:R-:W-:Y:S01]  /*0b60*/  FFMA.RP R20, R18, R21, R18 ;  /* 0x0000001512147223 */ /* 0x000fe20000008012 */
[----:B------:R-:W-:-:S03]  /*0b70*/  SHF.L.U32 R21, R22, R15, RZ ;  /* 0x0000000f16157219 */ /* 0x000fc600000006ff */
[C---:B------:R-:W-:Y:S02]  /*0b80*/  LOP3.LUT R18, R17.reuse, 0x7fffff, RZ, 0xc0, !PT ;  /* 0x007fffff11127812 */ /* 0x040fe400078ec0ff */
[----:B------:R-:W-:Y:S02]  /*0b90*/  FSETP.NEU.FTZ.AND P0, PT, R17, R20, PT ;  /* 0x000000141100720b */ /* 0x000fe40003f1d000 */
[----:B------:R-:W-:Y:S02]  /*0ba0*/  LOP3.LUT R18, R18, 0x800000, RZ, 0xfc, !PT ;  /* 0x0080000012127812 */ /* 0x000fe400078efcff */
[----:B------:R-:W-:Y:S02]  /*0bb0*/  SEL R17, RZ, 0xffffffff, !P0 ;  /* 0xffffffffff117807 */ /* 0x000fe40004000000 */
[----:B------:R-:W-:-:S03]  /*0bc0*/  LOP3.LUT R20, R21, R18, RZ, 0xc0, !PT ;  /* 0x0000001215147212 */ /* 0x000fc600078ec0ff */
[----:B------:R-:W-:Y:S01]  /*0bd0*/  IMAD.MOV R17, RZ, RZ, -R17 ;  /* 0x000000ffff117224 */ /* 0x000fe200078e0a11 */
[----:B------:R-:W-:-:S04]  /*0be0*/  SHF.R.U32.HI R20, RZ, R15, R20 ;  /* 0x0000000fff147219 */ /* 0x000fc80000011614 */
[----:B------:R-:W-:Y:S02]  /*0bf0*/  LOP3.LUT P1, RZ, R17, R15, R18, 0xf8, !PT ;  /* 0x0000000f11ff7212 */ /* 0x000fe4000782f812 */
[C---:B------:R-:W-:Y:S02]  /*0c00*/  LOP3.LUT P0, RZ, R20.reuse, 0x1, RZ, 0xc0, !PT ;  /* 0x0000000114ff7812 */ /* 0x040fe4000780c0ff */
[----:B------:R-:W-:-:S04]  /*0c10*/  LOP3.LUT P2, RZ, R20, 0x2, RZ, 0xc0, !PT ;  /* 0x0000000214ff7812 */ /* 0x000fc8000784c0ff */
[----:B------:R-:W-:Y:S02]  /*0c20*/  PLOP3.LUT P0, PT, P0, P1, P2, 0xe0, 0x0 ;  /* 0x000000000000781c */ /* 0x000fe40000703c20 */
[----:B------:R-:W-:Y:S02]  /*0c30*/  LOP3.LUT P1, RZ, R0, 0x7fffff, RZ, 0xc0, !PT ;  /* 0x007fffff00ff7812 */ /* 0x000fe4000782c0ff */
[----:B------:R-:W-:-:S04]  /*0c40*/  SEL R15, RZ, 0x1, !P0 ;  /* 0x00000001ff0f7807 */ /* 0x000fc80004000000 */
[----:B------:R-:W-:-:S04]  /*0c50*/  IADD3 R15, PT, PT, -R15, RZ, RZ ;  /* 0x000000ff0f0f7210 */ /* 0x000fc80007ffe1ff */
[----:B------:R-:W-:Y:S01]  /*0c60*/  ISETP.GE.AND P0, PT, R15, RZ, PT ;  /* 0x000000ff0f00720c */ /* 0x000fe20003f06270 */
[----:B------:R-:W-:-:S05]  /*0c70*/  VIADD R15, R2, 0xffffff04 ;  /* 0xffffff04020f7836 */ /* 0x000fca0000000000 */
[----:B------:R-:W-:-:S07]  /*0c80*/  SHF.R.U32.HI R15, RZ, R15, R18 ;  /* 0x0000000fff0f7219 */ /* 0x000fce0000011612 */
[----:B------:R-:W-:-:S05]  /*0c90*/  @!P0 IADD3 R15, PT, PT, R15, 0x1, RZ ;  /* 0x000000010f0f8810 */ /* 0x000fca0007ffe0ff */
[----:B------:R-:W-:-:S05]  /*0ca0*/  @!P1 IMAD.SHL.U32 R15, R15, 0x2, RZ ;  /* 0x000000020f0f9824 */ /* 0x000fca00078e00ff */
[----:B------:R-:W-:Y:S01]  /*0cb0*/  LOP3.LUT R15, R15, 0x80000000, R0, 0xf8, !PT ;  /* 0x800000000f0f7812 */ /* 0x000fe200078ef800 */
[----:B------:R-:W-:Y:S06]  /*0cc0*/  BRA `(.L_x_42) ;  /* 0x0000000000047947 */ /* 0x000fec0003800000 */
.L_x_43:
[----:B------:R0:W1:Y:S02]  /*0cd0*/  MUFU.RCP R15, R0 ;  /* 0x00000000000f7308 */ /* 0x0000640000001000 */
.L_x_42:
[----:B------:R-:W-:Y:S05]  /*0ce0*/  BSYNC.RECONVERGENT B2 ;  /* 0x0000000000027941 */ /* 0x000fea0003800200 */
.L_x_40:
[----:B------:R-:W-:-:S04]  /*0cf0*/  HFMA2 R17, -RZ, RZ, 0, 0 ;  /* 0x00000000ff117431 */ /* 0x000fc800000001ff */
[----:B01----:R-:W-:Y:S05]  /*0d00*/  RET.REL.NODEC R16 `(_Z6inicsrPiS_PfS_ii) ;  /* 0xfffffff010bc7950 */ /* 0x003fea0003c3ffff */
.L_x_44:
        /* <DEDUP_REMOVED lines=15> */
.L_x_52:


//--------------------- .text._Z9inibufferPfS_i   --------------------------
	.section	.text._Z9inibufferPfS_i,"ax",@progbits
	.align	128
        .global         _Z9inibufferPfS_i
        .type           _Z9inibufferPfS_i,@function
        .size           _Z9inibufferPfS_i,(.L_x_53 - _Z9inibufferPfS_i)
        .other          _Z9inibufferPfS_i,@"STO_CUDA_ENTRY STV_DEFAULT"
_Z9inibufferPfS_i:
.text._Z9inibufferPfS_i:
        /* <DEDUP_REMOVED lines=9> */
[----:B------:R-:W0:Y:S04]  /*0090*/  LDCU.64 UR4, c[0x0][0x358] ;  /* 0x00006b00ff0477ac */ /* 0x000e280008000a00 */
[----:B------:R-:W-:-:S05]  /*00a0*/  VIADD R3, R0, 0x1800000 ;  /* 0x0180000000037836 */ /* 0x000fca0000000000 */
[----:B------:R-:W-:-:S04]  /*00b0*/  LOP3.LUT R3, R3, 0x7f800000, RZ, 0xc0, !PT ;  /* 0x7f80000003037812 */ /* 0x000fc800078ec0ff */
[----:B------:R-:W-:-:S13]  /*00c0*/  ISETP.GT.U32.AND P0, PT, R3, 0x1ffffff, PT ;  /* 0x01ffffff0300780c */ /* 0x000fda0003f04070 */
[----:B0-----:R-:W-:Y:S05]  /*00d0*/  @P0 BRA `(.L_x_45) ;  /* 0x0000000000100947 */ /* 0x001fea0003800000 */
[----:B------:R-:W-:-:S07]  /*00e0*/  MOV R4, 0x100 ;  /* 0x0000010000047802 */ /* 0x000fce0000000f00 */
[----:B------:R-:W-:Y:S05]  /*00f0*/  CALL.REL.NOINC `($__internal_2_$__cuda_sm20_rcp_rn_f32_slowpath) ;  /* 0x0000000000347944 */ /* 0x000fea0003c00000 */
[----:B------:R-:W-:Y:S01]  /*0100*/  IMAD.MOV.U32 R9, RZ, RZ, R3 ;  /* 0x000000ffff097224 */ /* 0x000fe200078e0003 */
[----:B------:R-:W-:Y:S06]  /*0110*/  BRA `(.L_x_46) ;  /* 0x0000000000107947 */ /* 0x000fec0003800000 */
.L_x_45:
[----:B------:R-:W0:Y:S02]  /*0120*/  MUFU.RCP R9, R0 ;  /* 0x0000000000097308 */ /* 0x000e240000001000 */
[----:B0-----:R-:W-:-:S04]  /*0130*/  FFMA R3, R0, R9, -1 ;  /* 0xbf80000000037423 */ /* 0x001fc80000000009 */
[----:B------:R-:W-:-:S04]  /*0140*/  FADD.FTZ R4, -R3, -RZ ;  /* 0x800000ff03047221 */ /* 0x000fc80000010100 */
[----:B------:R-:W-:-:S07]  /*0150*/  FFMA R9, R9, R4, R9 ;  /* 0x0000000409097223 */ /* 0x000fce0000000009 */
.L_x_46:
[----:B------:R-:W0:Y:S08]  /*0160*/  LDC.64 R4, c[0x0][0x380] ;  /* 0x0000e000ff047b82 */ /* 0x000e300000000a00 */
[----:B------:R-:W1:Y:S01]  /*0170*/  LDC.64 R6, c[0x0][0x388] ;  /* 0x0000e200ff067b82 */ /* 0x000e620000000a00 */
[----:B0-----:R-:W-:-:S05]  /*0180*/  IMAD.WIDE R4, R2, 0x4, R4 ;  /* 0x0000000402047825 */ /* 0x001fca00078e0204 */
[----:B------:R-:W-:Y:S01]  /*0190*/  STG.E desc[UR4][R4.64], R9 ;  /* 0x0000000904007986 */ /* 0x000fe2000c101904 */
[----:B-1----:R-:W-:-:S05]  /*01a0*/  IMAD.WIDE R2, R2, 0x4, R6 ;  /* 0x0000000402027825 */ /* 0x002fca00078e0206 */
[----:B------:R-:W-:Y:S01]  /*01b0*/  STG.E desc[UR4][R2.64], RZ ;  /* 0x000000ff02007986 */ /* 0x000fe2000c101904 */
[----:B------:R-:W-:Y:S05]  /*01c0*/  EXIT ;  /* 0x000000000000794d */ /* 0x000fea0003800000 */
        .weak           $__internal_2_$__cuda_sm20_rcp_rn_f32_slowpath
        .type           $__internal_2_$__cuda_sm20_rcp_rn_f32_slowpath,@function
        .size           $__internal_2_$__cuda_sm20_rcp_rn_f32_slowpath,(.L_x_53 - $__internal_2_$__cuda_sm20_rcp_rn_f32_slowpath)
$__internal_2_$__cuda_sm20_rcp_rn_f32_slowpath:
[----:B------:R-:W-:-:S05]  /*01d0*/  IMAD.SHL.U32 R3, R0, 0x2, RZ ;  /* 0x0000000200037824 */ /* 0x000fca00078e00ff */
[----:B------:R-:W-:-:S04]  /*01e0*/  SHF.R.U32.HI R3, RZ, 0x18, R3 ;  /* 0x00000018ff037819 */ /* 0x000fc80000011603 */
[----:B------:R-:W-:-:S13]  /*01f0*/  ISETP.NE.U32.AND P0, PT, R3, RZ, PT ;  /* 0x000000ff0300720c */ /* 0x000fda0003f05070 */
[----:B------:R-:W-:Y:S05]  /*0200*/  @P0 BRA `(.L_x_47) ;  /* 0x00000000002c0947 */ /* 0x000fea0003800000 */
[----:B------:R-:W-:-:S05]  /*0210*/  IMAD.SHL.U32 R3, R0, 0x2, RZ ;  /* 0x0000000200037824 */ /* 0x000fca00078e00ff */
[----:B------:R-:W-:-:S13]  /*0220*/  ISETP.NE.AND P0, PT, R3, RZ, PT ;  /* 0x000000ff0300720c */ /* 0x000fda0003f05270 */
[----:B------:R2:W3:Y:S01]  /*0230*/  @!P0 MUFU.RCP R3, R0 ;  /* 0x0000000000038308 */ /* 0x0004e20000001000 */
[----:B------:R-:W-:Y:S05]  /*0240*/  @!P0 BRA `(.L_x_48) ;  /* 0x0000000000a48947 */ /* 0x000fea0003800000 */
[----:B------:R-:W-:-:S04]  /*0250*/  FFMA R5, R0, 1.84467440737095516160e+19, RZ ;  /* 0x5f80000000057823 */ /* 0x000fc800000000ff */
[----:B--2---:R-:W3:Y:S02]  /*0260*/  MUFU.RCP R0, R5 ;  /* 0x0000000500007308 */ /* 0x004ee40000001000 */
[----:B---3--:R-:W-:-:S04]  /*0270*/  FFMA R3, R5, R0, -1 ;  /* 0xbf80000005037423 */ /* 0x008fc80000000000 */
[----:B------:R-:W-:-:S04]  /*0280*/  FADD.FTZ R3, -R3, -RZ ;  /* 0x800000ff03037221 */ /* 0x000fc80000010100 */
[----:B------:R-:W-:-:S04]  /*0290*/  FFMA R0, R0, R3, R0 ;  /* 0x0000000300007223 */ /* 0x000fc80000000000 */
[----:B------:R-:W-:Y:S01]  /*02a0*/  FFMA R3, R0, 1.84467440737095516160e+19, RZ ;  /* 0x5f80000000037823 */ /* 0x000fe200000000ff */
[----:B------:R-:W-:Y:S06]  /*02b0*/  BRA `(.L_x_48) ;  /* 0x0000000000887947 */ /* 0x000fec0003800000 */
.L_x_47:
[----:B------:R-:W-:-:S05]  /*02c0*/  VIADD R5, R3, 0xffffff03 ;  /* 0xffffff0303057836 */ /* 0x000fca0000000000 */
[----:B------:R-:W-:-:S13]  /*02d0*/  ISETP.GT.U32.AND P0, PT, R5, 0x1, PT ;  /* 0x000000010500780c */ /* 0x000fda0003f04070 */
[----:B------:R-:W-:Y:S05]  /*02e0*/  @P0 BRA `(.L_x_49) ;  /* 0x0000000000780947 */ /* 0x000fea0003800000 */
[----:B------:R-:W-:Y:S01]  /*02f0*/  LOP3.LUT R6, R0, 0x7fffff, RZ, 0xc0, !PT ;  /* 0x007fffff00067812 */ /* 0x000fe200078ec0ff */
[----:B------:R-:W-:Y:S02]  /*0300*/  IMAD.MOV.U32 R10, RZ, RZ, 0x3 ;  /* 0x00000003ff0a7424 */ /* 0x000fe400078e00ff */
[----:B------:R-:W-:Y:S01]  /*0310*/  VIADD R3, R3, 0xffffff04 ;  /* 0xffffff0403037836 */ /* 0x000fe20000000000 */
[----:B------:R-:W-:Y:S02]  /*0320*/  LOP3.LUT R6, R6, 0x3f800000, RZ, 0xfc, !PT ;  /* 0x3f80000006067812 */ /* 0x000fe400078efcff */
[----:B------:R-:W-:Y:S02]  /*0330*/  SHF.L.U32 R11, R10, R5, RZ ;  /* 0x000000050a0b7219 */ /* 0x000fe400000006ff */
[----:B------:R-:W0:Y:S02]  /*0340*/  MUFU.RCP R7, R6 ;  /* 0x0000000600077308 */ /* 0x000e240000001000 */
[----:B0-----:R-:W-:-:S04]  /*0350*/  FFMA R8, R6, R7, -1 ;  /* 0xbf80000006087423 */ /* 0x001fc80000000007 */
[----:B------:R-:W-:-:S04]  /*0360*/  FADD.FTZ R8, -R8, -RZ ;  /* 0x800000ff08087221 */ /* 0x000fc80000010100 */
[CCC-:B------:R-:W-:Y:S01]  /*0370*/  FFMA.RM R9, R7.reuse, R8.reuse, R7.reuse ;  /* 0x0000000807097223 */ /* 0x1c0fe20000004007 */
[----:B------:R-:W-:-:S04]  /*0380*/  FFMA.RP R8, R7, R8, R7 ;  /* 0x0000000807087223 */ /* 0x000fc80000008007 */
[C---:B------:R-:W-:Y:S02]  /*0390*/  LOP3.LUT R7, R9.reuse, 0x7fffff, RZ, 0xc0, !PT ;  /* 0x007fffff09077812 */ /* 0x040fe400078ec0ff */
[----:B------:R-:W-:Y:S02]  /*03a0*/  FSETP.NEU.FTZ.AND P0, PT, R9, R8, PT ;  /* 0x000000080900720b */ /* 0x000fe40003f1d000 */
[----:B------:R-:W-:Y:S02]  /*03b0*/  LOP3.LUT R8, R7, 0x800000, RZ, 0xfc, !PT ;  /* 0x0080000007087812 */ /* 0x000fe400078efcff */
[----:B------:R-:W-:Y:S02]  /*03c0*/  SEL R7, RZ, 0xffffffff, !P0 ;  /* 0xffffffffff077807 */ /* 0x000fe40004000000 */
[----:B------:R-:W-:Y:S02]  /*03d0*/  LOP3.LUT R6, R11, R8, RZ, 0xc0, !PT ;  /* 0x000000080b067212 */ /* 0x000fe400078ec0ff */
[----:B------:R-:W-:Y:S01]  /*03e0*/  SHF.R.U32.HI R3, RZ, R3, R8 ;  /* 0x00000003ff037219 */ /* 0x000fe20000011608 */
[----:B------:R-:W-:Y:S01]  /*03f0*/  IMAD.MOV R7, RZ, RZ, -R7 ;  /* 0x000000ffff077224 */ /* 0x000fe200078e0a07 */
[----:B------:R-:W-:-:S04]  /*0400*/  SHF.R.U32.HI R6, RZ, R5, R6 ;  /* 0x00000005ff067219 */ /* 0x000fc80000011606 */
[----:B------:R-:W-:Y:S02]  /*0410*/  LOP3.LUT P1, RZ, R7, R5, R8, 0xf8, !PT ;  /* 0x0000000507ff7212 */ /* 0x000fe4000782f808 */
[C---:B------:R-:W-:Y:S02]  /*0420*/  LOP3.LUT P0, RZ, R6.reuse, 0x1, RZ, 0xc0, !PT ;  /* 0x0000000106ff7812 */ /* 0x040fe4000780c0ff */
[----:B------:R-:W-:-:S04]  /*0430*/  LOP3.LUT P2, RZ, R6, 0x2, RZ, 0xc0, !PT ;  /* 0x0000000206ff7812 */ /* 0x000fc8000784c0ff */
[----:B------:R-:W-:Y:S02]  /*0440*/  PLOP3.LUT P0, PT, P0, P1, P2, 0xe0, 0x0 ;  /* 0x000000000000781c */ /* 0x000fe40000703c20 */
[----:B------:R-:W-:Y:S02]  /*0450*/  LOP3.LUT P1, RZ, R0, 0x7fffff, RZ, 0xc0, !PT ;  /* 0x007fffff00ff7812 */ /* 0x000fe4000782c0ff */
[----:B------:R-:W-:-:S05]  /*0460*/  SEL R5, RZ, 0x1, !P0 ;  /* 0x00000001ff057807 */ /* 0x000fca0004000000 */
[----:B------:R-:W-:-:S05]  /*0470*/  IMAD.MOV R5, RZ, RZ, -R5 ;  /* 0x000000ffff057224 */ /* 0x000fca00078e0a05 */
[----:B------:R-:W-:-:S13]  /*0480*/  ISETP.GE.AND P0, PT, R5, RZ, PT ;  /* 0x000000ff0500720c */ /* 0x000fda0003f06270 */
[----:B------:R-:W-:-:S04]  /*0490*/  @!P0 VIADD R3, R3, 0x1 ;  /* 0x0000000103038836 */ /* 0x000fc80000000000 */
[----:B------:R-:W-:-:S05]  /*04a0*/  @!P1 IMAD.SHL.U32 R3, R3, 0x2, RZ ;  /* 0x0000000203039824 */ /* 0x000fca00078e00ff */
[----:B------:R-:W-:Y:S01]  /*04b0*/  LOP3.LUT R3, R3, 0x80000000, R0, 0xf8, !PT ;  /* 0x8000000003037812 */ /* 0x000fe200078ef800 */
[----:B------:R-:W-:Y:S06]  /*04c0*/  BRA `(.L_x_48) ;  /* 0x0000000000047947 */ /* 0x000fec0003800000 */
.L_x_49:
[----:B------:R0:W1:Y:S02]  /*04d0*/  MUFU.RCP R3, R0 ;  /* 0x0000000000037308 */ /* 0x0000640000001000 */
.L_x_48:
[----:B------:R-:W-:-:S04]  /*04e0*/  IMAD.MOV.U32 R5, RZ, RZ, 0x0 ;  /* 0x00000000ff057424 */ /* 0x000fc800078e00ff */
[----:B0123--:R-:W-:Y:S05]  /*04f0*/  RET.REL.NODEC R4 `(_Z9inibufferPfS_i) ;  /* 0xfffffff804c07950 */ /* 0x00ffea0003c3ffff */
.L_x_50:
        /* <DEDUP_REMOVED lines=16> */
.L_x_53:


//--------------------- .nv.shared.reserved.0     --------------------------
	.section	.nv.shared.reserved.0,"aw",@nobits
	.weak		__nv_reservedSMEM_offset_0_alias
	.size		__nv_reservedSMEM_offset_0_alias, 0, 64
	.other		__nv_reservedSMEM_offset_0_alias,@"STO_CUDA_RESERVED_SHARED STV_DEFAULT"
__nv_reservedSMEM_offset_0_alias:
	.zero		0
	.zero		64


//--------------------- .nv.constant0._Z9pagerank2PfS_i --------------------------
	.section	.nv.constant0._Z9pagerank2PfS_i,"a",@progbits
	.sectionflags	@""
	.align	4
.nv.constant0._Z9pagerank2PfS_i:
	.zero		916


//--------------------- .nv.constant0._Z22spmv_csr_scalar_kerneliPiS_PfS0_S0_ --------------------------
	.section	.nv.constant0._Z22spmv_csr_scalar_kerneliPiS_PfS0_S0_,"a",@progbits
	.sectionflags	@""
	.align	4
.nv.constant0._Z22spmv_csr_scalar_kerneliPiS_PfS0_S0_:
	.zero		944


//--------------------- .nv.constant0._Z6inicsrPiS_PfS_ii --------------------------
	.section	.nv.constant0._Z6inicsrPiS_PfS_ii,"a",@progbits
	.sectionflags	@""
	.align	4
.nv.constant0._Z6inicsrPiS_PfS_ii:
	.zero		936


//--------------------- .nv.constant0._Z9inibufferPfS_i --------------------------
	.section	.nv.constant0._Z9inibufferPfS_i,"a",@progbits
	.sectionflags	@""
	.align	4
.nv.constant0._Z9inibufferPfS_i:
	.zero		916


//--------------------- SYMBOLS --------------------------

	.type		.nv.reservedSmem.offset0,@object
	.size		.nv.reservedSmem.offset0,0x4
